//
// Generated by NVIDIA NVVM Compiler
//
// Compiler Build ID: CL-36424714
// Cuda compilation tools, release 13.0, V13.0.88
// Based on NVVM 20.0.0
//

.version 9.0
.target sm_100
.address_size 64

	// .globl	_Z11random_initjP17curandStateXORWOW
.global .align 4 .b8 precalc_xorwow_matrix[102400];
.global .align 4 .b8 precalc_xorwow_offset_matrix[102400];
.global .align 4 .b8 mrg32k3aM1[2304];
.global .align 4 .b8 mrg32k3aM2[2304];
.global .align 4 .b8 mrg32k3aM1SubSeq[2016];
.global .align 4 .b8 mrg32k3aM2SubSeq[2016];
.global .align 4 .b8 mrg32k3aM1Seq[2304];
.global .align 4 .b8 mrg32k3aM2Seq[2304];
.const .align 8 .b8 __cr_lgamma_table[72];

.visible .entry _Z11random_initjP17curandStateXORWOW(
	.param .u32 _Z11random_initjP17curandStateXORWOW_param_0,
	.param .u64 .ptr .align 1 _Z11random_initjP17curandStateXORWOW_param_1
)
{
	.reg .pred 	%p<24>;
	.reg .b32 	%r<409>;
	.reg .b64 	%rd<18>;

	ld.param.u32 	%r183, [_Z11random_initjP17curandStateXORWOW_param_0];
	ld.param.u64 	%rd8, [_Z11random_initjP17curandStateXORWOW_param_1];
	cvta.to.global.u64 	%rd9, %rd8;
	mov.u32 	%r1, %tid.x;
	mov.u32 	%r184, %ctaid.x;
	mov.u32 	%r185, %ntid.x;
	mad.lo.s32 	%r186, %r184, %r185, %r1;
	mul.wide.u32 	%rd10, %r186, 48;
	add.s64 	%rd1, %rd9, %rd10;
	xor.b32  	%r187, %r183, -1429050551;
	mul.lo.s32 	%r188, %r187, 1099087573;
	add.s32 	%r189, %r188, -638133224;
	add.s32 	%r190, %r188, 123456789;
	st.global.v2.u32 	[%rd1], {%r189, %r190};
	xor.b32  	%r191, %r188, 362436069;
	mov.b32 	%r192, -123459836;
	st.global.v2.u32 	[%rd1+8], {%r191, %r192};
	add.s32 	%r193, %r188, 5783321;
	mov.b32 	%r194, -589760388;
	st.global.v2.u32 	[%rd1+16], {%r194, %r193};
	setp.eq.s32 	%p1, %r1, 0;
	@%p1 bra 	$L__BB0_42;
	cvt.u64.u32 	%rd17, %r1;
	mov.b32 	%r315, 0;
	mov.u64 	%rd12, precalc_xorwow_matrix;
$L__BB0_2:
	and.b64  	%rd4, %rd17, 3;
	setp.eq.s64 	%p2, %rd4, 0;
	@%p2 bra 	$L__BB0_41;
	mul.wide.u32 	%rd11, %r315, 3200;
	add.s64 	%rd5, %rd12, %rd11;
	cvt.u32.u64 	%r3, %rd4;
	mov.b32 	%r316, 0;
$L__BB0_4:
	mov.b32 	%r329, 0;
	mov.u32 	%r330, %r329;
	mov.u32 	%r331, %r329;
	mov.u32 	%r332, %r329;
	mov.u32 	%r333, %r329;
	mov.u32 	%r322, %r329;
$L__BB0_5:
	mul.wide.u32 	%rd13, %r322, 4;
	add.s64 	%rd14, %rd1, %rd13;
	ld.global.u32 	%r11, [%rd14+4];
	shl.b32 	%r12, %r322, 5;
	mov.b32 	%r328, 0;
$L__BB0_6:
	.pragma "nounroll";
	shr.u32 	%r199, %r11, %r328;
	and.b32  	%r200, %r199, 1;
	setp.eq.b32 	%p3, %r200, 1;
	not.pred 	%p4, %p3;
	add.s32 	%r201, %r12, %r328;
	mul.lo.s32 	%r202, %r201, 5;
	mul.wide.u32 	%rd15, %r202, 4;
	add.s64 	%rd6, %rd5, %rd15;
	@%p4 bra 	$L__BB0_8;
	ld.global.u32 	%r203, [%rd6];
	xor.b32  	%r333, %r333, %r203;
	ld.global.u32 	%r204, [%rd6+4];
	xor.b32  	%r332, %r332, %r204;
	ld.global.u32 	%r205, [%rd6+8];
	xor.b32  	%r331, %r331, %r205;
	ld.global.u32 	%r206, [%rd6+12];
	xor.b32  	%r330, %r330, %r206;
	ld.global.u32 	%r207, [%rd6+16];
	xor.b32  	%r329, %r329, %r207;
$L__BB0_8:
	and.b32  	%r209, %r199, 2;
	setp.eq.s32 	%p5, %r209, 0;
	@%p5 bra 	$L__BB0_10;
	ld.global.u32 	%r210, [%rd6+20];
	xor.b32  	%r333, %r333, %r210;
	ld.global.u32 	%r211, [%rd6+24];
	xor.b32  	%r332, %r332, %r211;
	ld.global.u32 	%r212, [%rd6+28];
	xor.b32  	%r331, %r331, %r212;
	ld.global.u32 	%r213, [%rd6+32];
	xor.b32  	%r330, %r330, %r213;
	ld.global.u32 	%r214, [%rd6+36];
	xor.b32  	%r329, %r329, %r214;
$L__BB0_10:
	and.b32  	%r216, %r199, 4;
	setp.eq.s32 	%p6, %r216, 0;
	@%p6 bra 	$L__BB0_12;
	ld.global.u32 	%r217, [%rd6+40];
	xor.b32  	%r333, %r333, %r217;
	ld.global.u32 	%r218, [%rd6+44];
	xor.b32  	%r332, %r332, %r218;
	ld.global.u32 	%r219, [%rd6+48];
	xor.b32  	%r331, %r331, %r219;
	ld.global.u32 	%r220, [%rd6+52];
	xor.b32  	%r330, %r330, %r220;
	ld.global.u32 	%r221, [%rd6+56];
	xor.b32  	%r329, %r329, %r221;
$L__BB0_12:
	and.b32  	%r223, %r199, 8;
	setp.eq.s32 	%p7, %r223, 0;
	@%p7 bra 	$L__BB0_14;
	ld.global.u32 	%r224, [%rd6+60];
	xor.b32  	%r333, %r333, %r224;
	ld.global.u32 	%r225, [%rd6+64];
	xor.b32  	%r332, %r332, %r225;
	ld.global.u32 	%r226, [%rd6+68];
	xor.b32  	%r331, %r331, %r226;
	ld.global.u32 	%r227, [%rd6+72];
	xor.b32  	%r330, %r330, %r227;
	ld.global.u32 	%r228, [%rd6+76];
	xor.b32  	%r329, %r329, %r228;
$L__BB0_14:
	and.b32  	%r230, %r199, 16;
	setp.eq.s32 	%p8, %r230, 0;
	@%p8 bra 	$L__BB0_16;
	ld.global.u32 	%r231, [%rd6+80];
	xor.b32  	%r333, %r333, %r231;
	ld.global.u32 	%r232, [%rd6+84];
	xor.b32  	%r332, %r332, %r232;
	ld.global.u32 	%r233, [%rd6+88];
	xor.b32  	%r331, %r331, %r233;
	ld.global.u32 	%r234, [%rd6+92];
	xor.b32  	%r330, %r330, %r234;
	ld.global.u32 	%r235, [%rd6+96];
	xor.b32  	%r329, %r329, %r235;
$L__BB0_16:
	and.b32  	%r237, %r199, 32;
	setp.eq.s32 	%p9, %r237, 0;
	@%p9 bra 	$L__BB0_18;
	ld.global.u32 	%r238, [%rd6+100];
	xor.b32  	%r333, %r333, %r238;
	ld.global.u32 	%r239, [%rd6+104];
	xor.b32  	%r332, %r332, %r239;
	ld.global.u32 	%r240, [%rd6+108];
	xor.b32  	%r331, %r331, %r240;
	ld.global.u32 	%r241, [%rd6+112];
	xor.b32  	%r330, %r330, %r241;
	ld.global.u32 	%r242, [%rd6+116];
	xor.b32  	%r329, %r329, %r242;
$L__BB0_18:
	and.b32  	%r244, %r199, 64;
	setp.eq.s32 	%p10, %r244, 0;
	@%p10 bra 	$L__BB0_20;
	ld.global.u32 	%r245, [%rd6+120];
	xor.b32  	%r333, %r333, %r245;
	ld.global.u32 	%r246, [%rd6+124];
	xor.b32  	%r332, %r332, %r246;
	ld.global.u32 	%r247, [%rd6+128];
	xor.b32  	%r331, %r331, %r247;
	ld.global.u32 	%r248, [%rd6+132];
	xor.b32  	%r330, %r330, %r248;
	ld.global.u32 	%r249, [%rd6+136];
	xor.b32  	%r329, %r329, %r249;
$L__BB0_20:
	and.b32  	%r251, %r199, 128;
	setp.eq.s32 	%p11, %r251, 0;
	@%p11 bra 	$L__BB0_22;
	ld.global.u32 	%r252, [%rd6+140];
	xor.b32  	%r333, %r333, %r252;
	ld.global.u32 	%r253, [%rd6+144];
	xor.b32  	%r332, %r332, %r253;
	ld.global.u32 	%r254, [%rd6+148];
	xor.b32  	%r331, %r331, %r254;
	ld.global.u32 	%r255, [%rd6+152];
	xor.b32  	%r330, %r330, %r255;
	ld.global.u32 	%r256, [%rd6+156];
	xor.b32  	%r329, %r329, %r256;
$L__BB0_22:
	and.b32  	%r258, %r199, 256;
	setp.eq.s32 	%p12, %r258, 0;
	@%p12 bra 	$L__BB0_24;
	ld.global.u32 	%r259, [%rd6+160];
	xor.b32  	%r333, %r333, %r259;
	ld.global.u32 	%r260, [%rd6+164];
	xor.b32  	%r332, %r332, %r260;
	ld.global.u32 	%r261, [%rd6+168];
	xor.b32  	%r331, %r331, %r261;
	ld.global.u32 	%r262, [%rd6+172];
	xor.b32  	%r330, %r330, %r262;
	ld.global.u32 	%r263, [%rd6+176];
	xor.b32  	%r329, %r329, %r263;
$L__BB0_24:
	and.b32  	%r265, %r199, 512;
	setp.eq.s32 	%p13, %r265, 0;
	@%p13 bra 	$L__BB0_26;
	ld.global.u32 	%r266, [%rd6+180];
	xor.b32  	%r333, %r333, %r266;
	ld.global.u32 	%r267, [%rd6+184];
	xor.b32  	%r332, %r332, %r267;
	ld.global.u32 	%r268, [%rd6+188];
	xor.b32  	%r331, %r331, %r268;
	ld.global.u32 	%r269, [%rd6+192];
	xor.b32  	%r330, %r330, %r269;
	ld.global.u32 	%r270, [%rd6+196];
	xor.b32  	%r329, %r329, %r270;
$L__BB0_26:
	and.b32  	%r272, %r199, 1024;
	setp.eq.s32 	%p14, %r272, 0;
	@%p14 bra 	$L__BB0_28;
	ld.global.u32 	%r273, [%rd6+200];
	xor.b32  	%r333, %r333, %r273;
	ld.global.u32 	%r274, [%rd6+204];
	xor.b32  	%r332, %r332, %r274;
	ld.global.u32 	%r275, [%rd6+208];
	xor.b32  	%r331, %r331, %r275;
	ld.global.u32 	%r276, [%rd6+212];
	xor.b32  	%r330, %r330, %r276;
	ld.global.u32 	%r277, [%rd6+216];
	xor.b32  	%r329, %r329, %r277;
$L__BB0_28:
	and.b32  	%r279, %r199, 2048;
	setp.eq.s32 	%p15, %r279, 0;
	@%p15 bra 	$L__BB0_30;
	ld.global.u32 	%r280, [%rd6+220];
	xor.b32  	%r333, %r333, %r280;
	ld.global.u32 	%r281, [%rd6+224];
	xor.b32  	%r332, %r332, %r281;
	ld.global.u32 	%r282, [%rd6+228];
	xor.b32  	%r331, %r331, %r282;
	ld.global.u32 	%r283, [%rd6+232];
	xor.b32  	%r330, %r330, %r283;
	ld.global.u32 	%r284, [%rd6+236];
	xor.b32  	%r329, %r329, %r284;
$L__BB0_30:
	and.b32  	%r286, %r199, 4096;
	setp.eq.s32 	%p16, %r286, 0;
	@%p16 bra 	$L__BB0_32;
	ld.global.u32 	%r287, [%rd6+240];
	xor.b32  	%r333, %r333, %r287;
	ld.global.u32 	%r288, [%rd6+244];
	xor.b32  	%r332, %r332, %r288;
	ld.global.u32 	%r289, [%rd6+248];
	xor.b32  	%r331, %r331, %r289;
	ld.global.u32 	%r290, [%rd6+252];
	xor.b32  	%r330, %r330, %r290;
	ld.global.u32 	%r291, [%rd6+256];
	xor.b32  	%r329, %r329, %r291;
$L__BB0_32:
	and.b32  	%r293, %r199, 8192;
	setp.eq.s32 	%p17, %r293, 0;
	@%p17 bra 	$L__BB0_34;
	ld.global.u32 	%r294, [%rd6+260];
	xor.b32  	%r333, %r333, %r294;
	ld.global.u32 	%r295, [%rd6+264];
	xor.b32  	%r332, %r332, %r295;
	ld.global.u32 	%r296, [%rd6+268];
	xor.b32  	%r331, %r331, %r296;
	ld.global.u32 	%r297, [%rd6+272];
	xor.b32  	%r330, %r330, %r297;
	ld.global.u32 	%r298, [%rd6+276];
	xor.b32  	%r329, %r329, %r298;
$L__BB0_34:
	and.b32  	%r300, %r199, 16384;
	setp.eq.s32 	%p18, %r300, 0;
	@%p18 bra 	$L__BB0_36;
	ld.global.u32 	%r301, [%rd6+280];
	xor.b32  	%r333, %r333, %r301;
	ld.global.u32 	%r302, [%rd6+284];
	xor.b32  	%r332, %r332, %r302;
	ld.global.u32 	%r303, [%rd6+288];
	xor.b32  	%r331, %r331, %r303;
	ld.global.u32 	%r304, [%rd6+292];
	xor.b32  	%r330, %r330, %r304;
	ld.global.u32 	%r305, [%rd6+296];
	xor.b32  	%r329, %r329, %r305;
$L__BB0_36:
	and.b32  	%r307, %r199, 32768;
	setp.eq.s32 	%p19, %r307, 0;
	@%p19 bra 	$L__BB0_38;
	ld.global.u32 	%r308, [%rd6+300];
	xor.b32  	%r333, %r333, %r308;
	ld.global.u32 	%r309, [%rd6+304];
	xor.b32  	%r332, %r332, %r309;
	ld.global.u32 	%r310, [%rd6+308];
	xor.b32  	%r331, %r331, %r310;
	ld.global.u32 	%r311, [%rd6+312];
	xor.b32  	%r330, %r330, %r311;
	ld.global.u32 	%r312, [%rd6+316];
	xor.b32  	%r329, %r329, %r312;
$L__BB0_38:
	add.s32 	%r328, %r328, 16;
	setp.ne.s32 	%p20, %r328, 32;
	@%p20 bra 	$L__BB0_6;
	mad.lo.s32 	%r313, %r322, -31, %r12;
	add.s32 	%r322, %r313, 1;
	setp.ne.s32 	%p21, %r322, 5;
	@%p21 bra 	$L__BB0_5;
	st.global.u32 	[%rd1+4], %r333;
	st.global.u32 	[%rd1+8], %r332;
	st.global.u32 	[%rd1+12], %r331;
	st.global.u32 	[%rd1+16], %r330;
	st.global.u32 	[%rd1+20], %r329;
	add.s32 	%r316, %r316, 1;
	setp.lt.u32 	%p22, %r316, %r3;
	@%p22 bra 	$L__BB0_4;
$L__BB0_41:
	shr.u64 	%rd7, %rd17, 2;
	add.s32 	%r315, %r315, 1;
	setp.gt.u64 	%p23, %rd17, 3;
	mov.u64 	%rd17, %rd7;
	@%p23 bra 	$L__BB0_2;
$L__BB0_42:
	mov.b32 	%r314, 0;
	st.global.v2.u32 	[%rd1+24], {%r314, %r314};
	st.global.u32 	[%rd1+32], %r314;
	mov.b64 	%rd16, 0;
	st.global.u64 	[%rd1+40], %rd16;
	ret;

}
	// .globl	_Z13random_sampleP17curandStateXORWOWPjj
.visible .entry _Z13random_sampleP17curandStateXORWOWPjj(
	.param .u64 .ptr .align 1 _Z13random_sampleP17curandStateXORWOWPjj_param_0,
	.param .u64 .ptr .align 1 _Z13random_sampleP17curandStateXORWOWPjj_param_1,
	.param .u32 _Z13random_sampleP17curandStateXORWOWPjj_param_2
)
{
	.reg .pred 	%p<9>;
	.reg .b32 	%r<103>;
	.reg .b32 	%f<19>;
	.reg .b64 	%rd<9>;

	ld.param.u64 	%rd3, [_Z13random_sampleP17curandStateXORWOWPjj_param_0];
	ld.param.u64 	%rd4, [_Z13random_sampleP17curandStateXORWOWPjj_param_1];
	ld.param.u32 	%r23, [_Z13random_sampleP17curandStateXORWOWPjj_param_2];
	cvta.to.global.u64 	%rd5, %rd4;
	mov.u32 	%r24, %ctaid.x;
	mov.u32 	%r25, %ntid.x;
	mov.u32 	%r26, %tid.x;
	mad.lo.s32 	%r1, %r24, %r25, %r26;
	mul.wide.u32 	%rd6, %r1, 4;
	add.s64 	%rd1, %rd5, %rd6;
	mov.b32 	%r27, 0;
	st.global.u32 	[%rd1], %r27;
	setp.eq.s32 	%p1, %r23, 0;
	@%p1 bra 	$L__BB1_11;
	cvta.to.global.u64 	%rd7, %rd3;
	mul.wide.u32 	%rd8, %r1, 48;
	add.s64 	%rd2, %rd7, %rd8;
	setp.eq.s32 	%p2, %r23, 1;
	@%p2 bra 	$L__BB1_8;
	and.b32  	%r28, %r23, -2;
	neg.s32 	%r96, %r28;
$L__BB1_3:
	ld.global.v2.u32 	{%r29, %r30}, [%rd2];
	shr.u32 	%r31, %r30, 2;
	xor.b32  	%r32, %r31, %r30;
	ld.global.v2.u32 	{%r33, %r102}, [%rd2+8];
	ld.global.v2.u32 	{%r101, %r100}, [%rd2+16];
	shl.b32 	%r34, %r100, 4;
	shl.b32 	%r35, %r32, 1;
	xor.b32  	%r36, %r35, %r34;
	xor.b32  	%r37, %r36, %r32;
	xor.b32  	%r99, %r37, %r100;
	add.s32 	%r38, %r29, %r99;
	add.s32 	%r39, %r38, 362437;
	cvt.rn.f32.u32 	%f1, %r39;
	fma.rn.f32 	%f2, %f1, 0f2F800000, 0f2F000000;
	shr.u32 	%r40, %r33, 2;
	xor.b32  	%r41, %r40, %r33;
	st.global.v2.u32 	[%rd2+8], {%r101, %r100};
	shl.b32 	%r42, %r99, 4;
	shl.b32 	%r43, %r41, 1;
	xor.b32  	%r44, %r43, %r42;
	xor.b32  	%r45, %r44, %r41;
	xor.b32  	%r98, %r45, %r99;
	st.global.v2.u32 	[%rd2+16], {%r99, %r98};
	add.s32 	%r97, %r29, 724874;
	st.global.v2.u32 	[%rd2], {%r97, %r102};
	add.s32 	%r46, %r98, %r97;
	cvt.rn.f32.u32 	%f3, %r46;
	fma.rn.f32 	%f4, %f3, 0f2F800000, 0f2F000000;
	mul.f32 	%f5, %f4, %f4;
	fma.rn.f32 	%f6, %f2, %f2, %f5;
	setp.geu.f32 	%p3, %f6, 0f3F800000;
	@%p3 bra 	$L__BB1_5;
	ld.global.u32 	%r47, [%rd1];
	add.s32 	%r48, %r47, 1;
	st.global.u32 	[%rd1], %r48;
	ld.global.v2.u32 	{%r97, %r102}, [%rd2];
	ld.global.v2.u32 	{%r101, %r100}, [%rd2+8];
	ld.global.v2.u32 	{%r99, %r98}, [%rd2+16];
$L__BB1_5:
	shr.u32 	%r49, %r102, 2;
	xor.b32  	%r50, %r49, %r102;
	shl.b32 	%r51, %r98, 4;
	shl.b32 	%r52, %r50, 1;
	xor.b32  	%r53, %r52, %r51;
	xor.b32  	%r54, %r53, %r50;
	xor.b32  	%r55, %r54, %r98;
	add.s32 	%r56, %r97, %r55;
	add.s32 	%r57, %r56, 362437;
	cvt.rn.f32.u32 	%f7, %r57;
	fma.rn.f32 	%f8, %f7, 0f2F800000, 0f2F000000;
	shr.u32 	%r58, %r101, 2;
	xor.b32  	%r59, %r58, %r101;
	st.global.v2.u32 	[%rd2+8], {%r99, %r98};
	shl.b32 	%r60, %r55, 4;
	shl.b32 	%r61, %r59, 1;
	xor.b32  	%r62, %r61, %r60;
	xor.b32  	%r63, %r62, %r59;
	xor.b32  	%r64, %r63, %r55;
	st.global.v2.u32 	[%rd2+16], {%r55, %r64};
	add.s32 	%r65, %r97, 724874;
	st.global.v2.u32 	[%rd2], {%r65, %r100};
	add.s32 	%r66, %r64, %r65;
	cvt.rn.f32.u32 	%f9, %r66;
	fma.rn.f32 	%f10, %f9, 0f2F800000, 0f2F000000;
	mul.f32 	%f11, %f10, %f10;
	fma.rn.f32 	%f12, %f8, %f8, %f11;
	setp.geu.f32 	%p4, %f12, 0f3F800000;
	@%p4 bra 	$L__BB1_7;
	ld.global.u32 	%r67, [%rd1];
	add.s32 	%r68, %r67, 1;
	st.global.u32 	[%rd1], %r68;
$L__BB1_7:
	add.s32 	%r96, %r96, 2;
	setp.ne.s32 	%p5, %r96, 0;
	@%p5 bra 	$L__BB1_3;
$L__BB1_8:
	and.b32  	%r69, %r23, 1;
	setp.eq.b32 	%p6, %r69, 1;
	not.pred 	%p7, %p6;
	@%p7 bra 	$L__BB1_11;
	ld.global.v2.u32 	{%r70, %r71}, [%rd2];
	shr.u32 	%r72, %r71, 2;
	xor.b32  	%r73, %r72, %r71;
	ld.global.v2.u32 	{%r74, %r75}, [%rd2+8];
	ld.global.v2.u32 	{%r76, %r77}, [%rd2+16];
	shl.b32 	%r78, %r77, 4;
	shl.b32 	%r79, %r73, 1;
	xor.b32  	%r80, %r79, %r78;
	xor.b32  	%r81, %r80, %r73;
	xor.b32  	%r82, %r81, %r77;
	add.s32 	%r83, %r70, %r82;
	add.s32 	%r84, %r83, 362437;
	cvt.rn.f32.u32 	%f13, %r84;
	fma.rn.f32 	%f14, %f13, 0f2F800000, 0f2F000000;
	shr.u32 	%r85, %r74, 2;
	xor.b32  	%r86, %r85, %r74;
	st.global.v2.u32 	[%rd2+8], {%r76, %r77};
	shl.b32 	%r87, %r82, 4;
	shl.b32 	%r88, %r86, 1;
	xor.b32  	%r89, %r88, %r87;
	xor.b32  	%r90, %r89, %r86;
	xor.b32  	%r91, %r90, %r82;
	st.global.v2.u32 	[%rd2+16], {%r82, %r91};
	add.s32 	%r92, %r70, 724874;
	st.global.v2.u32 	[%rd2], {%r92, %r75};
	add.s32 	%r93, %r91, %r92;
	cvt.rn.f32.u32 	%f15, %r93;
	fma.rn.f32 	%f16, %f15, 0f2F800000, 0f2F000000;
	mul.f32 	%f17, %f16, %f16;
	fma.rn.f32 	%f18, %f14, %f14, %f17;
	setp.geu.f32 	%p8, %f18, 0f3F800000;
	@%p8 bra 	$L__BB1_11;
	ld.global.u32 	%r94, [%rd1];
	add.s32 	%r95, %r94, 1;
	st.global.u32 	[%rd1], %r95;
$L__BB1_11:
	ret;

}


// ===== COMPILED SASS (sm_100) =====

	.target	sm_100

	.elftype	@"ET_EXEC"


//--------------------- .note.nv.tkinfo           --------------------------
	.section	.note.nv.tkinfo,"",@"SHT_NOTE"
	.sectionflags	@"SHF_NOTE_NV_TKINFO"
	.tkinfo
        /*0018*/ 	.word	0x00000002
        /*0030*/ 	.string	""
        /*0030*/ 	.string	"ptxas"
        /*0030*/ 	.string	"Cuda compilation tools, release 13.0, V13.0.88"
        /*0030*/ 	.string	"Build cuda_13.0.r13.0/compiler.36424714_0"
        /*0030*/ 	.string	"-arch sm_100 -m 64 "



//--------------------- .note.nv.cuinfo           --------------------------
	.section	.note.nv.cuinfo,"",@"SHT_NOTE"
	.sectionflags	@"SHF_NOTE_NV_CUINFO"
        /*0018*/ 	.short	0x0002
        /*001a*/ 	.short	0x0064
        /*001c*/ 	.short	0x0082
	.zero		2


//--------------------- .nv.info                  --------------------------
	.section	.nv.info,"",@"SHT_CUDA_INFO"
	.align	4


	//----- nvinfo : EIATTR_REGCOUNT
	.align		4
        /*0000*/ 	.byte	0x04, 0x2f
        /*0002*/ 	.short	(.L_10 - .L_9)
	.align		4
.L_9:
        /*0004*/ 	.word	index@(_Z11random_initjP17curandStateXORWOW)
        /*0008*/ 	.word	0x0000001f


	//----- nvinfo : EIATTR_FRAME_SIZE
	.align		4
.L_10:
        /*000c*/ 	.byte	0x04, 0x11
        /*000e*/ 	.short	(.L_12 - .L_11)
	.align		4
.L_11:
        /*0010*/ 	.word	index@(_Z11random_initjP17curandStateXORWOW)
        /*0014*/ 	.word	0x00000000


	//----- nvinfo : EIATTR_REGCOUNT
	.align		4
.L_12:
        /*0018*/ 	.byte	0x04, 0x2f
        /*001a*/ 	.short	(.L_14 - .L_13)
	.align		4
.L_13:
        /*001c*/ 	.word	index@(_Z13random_sampleP17curandStateXORWOWPjj)
        /*0020*/ 	.word	0x00000012


	//----- nvinfo : EIATTR_FRAME_SIZE
	.align		4
.L_14:
        /*0024*/ 	.byte	0x04, 0x11
        /*0026*/ 	.short	(.L_16 - .L_15)
	.align		4
.L_15:
        /*0028*/ 	.word	index@(_Z13random_sampleP17curandStateXORWOWPjj)
        /*002c*/ 	.word	0x00000000


	//----- nvinfo : EIATTR_MIN_STACK_SIZE
	.align		4
.L_16:
        /*0030*/ 	.byte	0x04, 0x12
        /*0032*/ 	.short	(.L_18 - .L_17)
	.align		4
.L_17:
        /*0034*/ 	.word	index@(_Z13random_sampleP17curandStateXORWOWPjj)
        /*0038*/ 	.word	0x00000000


	//----- nvinfo : EIATTR_MIN_STACK_SIZE
	.align		4
.L_18:
        /*003c*/ 	.byte	0x04, 0x12
        /*003e*/ 	.short	(.L_20 - .L_19)
	.align		4
.L_19:
        /*0040*/ 	.word	index@(_Z11random_initjP17curandStateXORWOW)
        /*0044*/ 	.word	0x00000000
.L_20:


//--------------------- .nv.compat                --------------------------
	.section	.nv.compat,"",@"SHT_CUDA_COMPAT_INFO"
	.align	4
        /*0000*/ 	.byte	0x02, 0x09, 0x00, 0x00, 0x02, 0x02, 0x01, 0x00, 0x02, 0x05, 0x05, 0x00, 0x03, 0x07, 0x01, 0x01
        /*0010*/ 	.byte	0x02, 0x03, 0x00, 0x00, 0x02, 0x06, 0x01, 0x00, 0x04, 0x0b, 0x08, 0x00, 0x01, 0x00, 0x00, 0x00
        /*0020*/ 	.byte	0x00, 0x00, 0x00, 0x00


//--------------------- .nv.info._Z13random_sampleP17curandStateXORWOWPjj --------------------------
	.section	.nv.info._Z13random_sampleP17curandStateXORWOWPjj,"",@"SHT_CUDA_INFO"
	.sectionflags	@""
	.align	4


	//----- nvinfo : EIATTR_CUDA_API_VERSION
	.align		4
        /*0000*/ 	.byte	0x04, 0x37
        /*0002*/ 	.short	(.L_22 - .L_21)
.L_21:
        /*0004*/ 	.word	0x00000082


	//----- nvinfo : EIATTR_KPARAM_INFO
	.align		4
.L_22:
        /*0008*/ 	.byte	0x04, 0x17
        /*000a*/ 	.short	(.L_24 - .L_23)
.L_23:
        /*000c*/ 	.word	0x00000000
        /*0010*/ 	.short	0x0002
        /*0012*/ 	.short	0x0010
        /*0014*/ 	.byte	0x00, 0xf0, 0x11, 0x00


	//----- nvinfo : EIATTR_KPARAM_INFO
	.align		4
.L_24:
        /*0018*/ 	.byte	0x04, 0x17
        /*001a*/ 	.short	(.L_26 - .L_25)
.L_25:
        /*001c*/ 	.word	0x00000000
        /*0020*/ 	.short	0x0001
        /*0022*/ 	.short	0x0008
        /*0024*/ 	.byte	0x00, 0xf5, 0x21, 0x00


	//----- nvinfo : EIATTR_KPARAM_INFO
	.align		4
.L_26:
        /*0028*/ 	.byte	0x04, 0x17
        /*002a*/ 	.short	(.L_28 - .L_27)
.L_27:
        /*002c*/ 	.word	0x00000000
        /*0030*/ 	.short	0x0000
        /*0032*/ 	.short	0x0000
        /*0034*/ 	.byte	0x00, 0xf5, 0x21, 0x00


	//----- nvinfo : EIATTR_SPARSE_MMA_MASK
	.align		4
.L_28:
        /*0038*/ 	.byte	0x03, 0x50
        /*003a*/ 	.short	0x0000


	//----- nvinfo : EIATTR_MAXREG_COUNT
	.align		4
        /*003c*/ 	.byte	0x03, 0x1b
        /*003e*/ 	.short	0x00ff


	//----- nvinfo : EIATTR_MERCURY_ISA_VERSION
	.align		4
        /*0040*/ 	.byte	0x03, 0x5f
        /*0042*/ 	.short	0x0101


	//----- nvinfo : EIATTR_VRC_CTA_INIT_COUNT
	.align		4
        /*0044*/ 	.byte	0x02, 0x4a
	.zero		1
	.zero		1


	//----- nvinfo : EIATTR_EXIT_INSTR_OFFSETS
	.align		4
        /*0048*/ 	.byte	0x04, 0x1c
        /*004a*/ 	.short	(.L_30 - .L_29)


	//   ....[0]....
.L_29:
        /*004c*/ 	.word	0x000000b0


	//   ....[1]....
        /*0050*/ 	.word	0x000005e0


	//   ....[2]....
        /*0054*/ 	.word	0x000007c0


	//   ....[3]....
        /*0058*/ 	.word	0x00000800


	//----- nvinfo : EIATTR_CRS_STACK_SIZE
	.align		4
.L_30:
        /*005c*/ 	.byte	0x04, 0x1e
        /*005e*/ 	.short	(.L_32 - .L_31)
.L_31:
        /*0060*/ 	.word	0x00000000


	//----- nvinfo : EIATTR_CBANK_PARAM_SIZE
	.align		4
.L_32:
        /*0064*/ 	.byte	0x03, 0x19
        /*0066*/ 	.short	0x0014


	//----- nvinfo : EIATTR_PARAM_CBANK
	.align		4
        /*0068*/ 	.byte	0x04, 0x0a
        /*006a*/ 	.short	(.L_34 - .L_33)
	.align		4
.L_33:
        /*006c*/ 	.word	index@(.nv.constant0._Z13random_sampleP17curandStateXORWOWPjj)
        /*0070*/ 	.short	0x0380
        /*0072*/ 	.short	0x0014


	//----- nvinfo : EIATTR_SW_WAR
	.align		4
.L_34:
        /*0074*/ 	.byte	0x04, 0x36
        /*0076*/ 	.short	(.L_36 - .L_35)
.L_35:
        /*0078*/ 	.word	0x00000008
.L_36:


//--------------------- .nv.info._Z11random_initjP17curandStateXORWOW --------------------------
	.section	.nv.info._Z11random_initjP17curandStateXORWOW,"",@"SHT_CUDA_INFO"
	.sectionflags	@""
	.align	4


	//----- nvinfo : EIATTR_CUDA_API_VERSION
	.align		4
        /*0000*/ 	.byte	0x04, 0x37
        /*0002*/ 	.short	(.L_38 - .L_37)
.L_37:
        /*0004*/ 	.word	0x00000082


	//----- nvinfo : EIATTR_KPARAM_INFO
	.align		4
.L_38:
        /*0008*/ 	.byte	0x04, 0x17
        /*000a*/ 	.short	(.L_40 - .L_39)
.L_39:
        /*000c*/ 	.word	0x00000000
        /*0010*/ 	.short	0x0001
        /*0012*/ 	.short	0x0008
        /*0014*/ 	.byte	0x00, 0xf5, 0x21, 0x00


	//----- nvinfo : EIATTR_KPARAM_INFO
	.align		4
.L_40:
        /*0018*/ 	.byte	0x04, 0x17
        /*001a*/ 	.short	(.L_42 - .L_41)
.L_41:
        /*001c*/ 	.word	0x00000000
        /*0020*/ 	.short	0x0000
        /*0022*/ 	.short	0x0000
        /*0024*/ 	.byte	0x00, 0xf0, 0x11, 0x00


	//----- nvinfo : EIATTR_SPARSE_MMA_MASK
	.align		4
.L_42:
        /*0028*/ 	.byte	0x03, 0x50
        /*002a*/ 	.short	0x0000


	//----- nvinfo : EIATTR_MAXREG_COUNT
	.align		4
        /*002c*/ 	.byte	0x03, 0x1b
        /*002e*/ 	.short	0x00ff


	//----- nvinfo : EIATTR_MERCURY_ISA_VERSION
	.align		4
        /*0030*/ 	.byte	0x03, 0x5f
        /*0032*/ 	.short	0x0101


	//----- nvinfo : EIATTR_VRC_CTA_INIT_COUNT
	.align		4
        /*0034*/ 	.byte	0x02, 0x4a
	.zero		1
	.zero		1


	//----- nvinfo : EIATTR_EXIT_INSTR_OFFSETS
	.align		4
        /*0038*/ 	.byte	0x04, 0x1c
        /*003a*/ 	.short	(.L_44 - .L_43)


	//   ....[0]....
.L_43:
        /*003c*/ 	.word	0x00000eb0


	//----- nvinfo : EIATTR_CRS_STACK_SIZE
	.align		4
.L_44:
        /*0040*/ 	.byte	0x04, 0x1e
        /*0042*/ 	.short	(.L_46 - .L_45)
.L_45:
        /*0044*/ 	.word	0x00000000


	//----- nvinfo : EIATTR_CBANK_PARAM_SIZE
	.align		4
.L_46:
        /*0048*/ 	.byte	0x03, 0x19
        /*004a*/ 	.short	0x0010


	//----- nvinfo : EIATTR_PARAM_CBANK
	.align		4
        /*004c*/ 	.byte	0x04, 0x0a
        /*004e*/ 	.short	(.L_48 - .L_47)
	.align		4
.L_47:
        /*0050*/ 	.word	index@(.nv.constant0._Z11random_initjP17curandStateXORWOW)
        /*0054*/ 	.short	0x0380
        /*0056*/ 	.short	0x0010


	//----- nvinfo : EIATTR_SW_WAR
	.align		4
.L_48:
        /*0058*/ 	.byte	0x04, 0x36
        /*005a*/ 	.short	(.L_50 - .L_49)
.L_49:
        /*005c*/ 	.word	0x00000008
.L_50:


//--------------------- .nv.callgraph             --------------------------
	.section	.nv.callgraph,"",@"SHT_CUDA_CALLGRAPH"
	.align	4
	.sectionentsize	8
	.align		4
        /*0000*/ 	.word	0x00000000
	.align		4
        /*0004*/ 	.word	0xffffffff
	.align		4
        /*0008*/ 	.word	0x00000000
	.align		4
        /*000c*/ 	.word	0xfffffffe
	.align		4
        /*0010*/ 	.word	0x00000000
	.align		4
        /*0014*/ 	.word	0xfffffffd
	.align		4
        /*0018*/ 	.word	0x00000000
	.align		4
        /*001c*/ 	.word	0xfffffffc


//--------------------- .nv.constant4             --------------------------
	.section	.nv.constant4,"a",@progbits
	.align	8
	.align		8
.nv.constant4:
        /*0000*/ 	.dword	precalc_xorwow_matrix
	.align		8
        /*0008*/ 	.dword	precalc_xorwow_offset_matrix
	.align		8
        /*0010*/ 	.dword	mrg32k3aM1
	.align		8
        /*0018*/ 	.dword	mrg32k3aM2
	.align		8
        /*0020*/ 	.dword	mrg32k3aM1SubSeq
	.align		8
        /*0028*/ 	.dword	mrg32k3aM2SubSeq
	.align		8
        /*0030*/ 	.dword	mrg32k3aM1Seq
	.align		8
        /*0038*/ 	.dword	mrg32k3aM2Seq


//--------------------- .nv.constant3             --------------------------
	.section	.nv.constant3,"a",@progbits
	.align	8
.nv.constant3:
	.type		__cr_lgamma_table,@object
	.size		__cr_lgamma_table,(.L_8 - __cr_lgamma_table)
__cr_lgamma_table:
        /*0000*/ 	.byte	0x00, 0x00, 0x00, 0x00, 0x00, 0x00, 0x00, 0x00, 0x00, 0x00, 0x00, 0x00, 0x00, 0x00, 0x00, 0x00
        /*0010*/ 	.byte	0xef, 0x39, 0xfa, 0xfe, 0x42, 0x2e, 0xe6, 0x3f, 0x02, 0x20, 0x2a, 0xfa, 0x0b, 0xab, 0xfc, 0x3f
        /*0020*/ 	.byte	0xf9, 0x2c, 0x92, 0x7c, 0xa7, 0x6c, 0x09, 0x40, 0xc9, 0x79, 0x44, 0x3c, 0x64, 0x26, 0x13, 0x40
        /*0030*/ 	.byte	0xca, 0x01, 0xcf, 0x3a, 0x27, 0x51, 0x1a, 0x40, 0x30, 0xcc, 0x2d, 0xf3, 0xe1, 0x0c, 0x21, 0x40
        /*0040*/ 	.byte	0x0d, 0xb7, 0xfc, 0x82, 0x8e, 0x35, 0x25, 0x40
.L_8:


//--------------------- .text._Z13random_sampleP17curandStateXORWOWPjj --------------------------
	.section	.text._Z13random_sampleP17curandStateXORWOWPjj,"ax",@progbits
	.align	128
        .global         _Z13random_sampleP17curandStateXORWOWPjj
        .type           _Z13random_sampleP17curandStateXORWOWPjj,@function
        .size           _Z13random_sampleP17curandStateXORWOWPjj,(.L_x_16 - _Z13random_sampleP17curandStateXORWOWPjj)
        .other          _Z13random_sampleP17curandStateXORWOWPjj,@"STO_CUDA_ENTRY STV_DEFAULT"
_Z13random_sampleP17curandStateXORWOWPjj:
.text._Z13random_sampleP17curandStateXORWOWPjj:
[----:B------:R-:W-:Y:S01]  /*0000*/  LDC R1, c[0x0][0x37c] ;  /* 0x0000df00ff017b82 */ /* 0x000fe20000000800 */
[----:B------:R-:W0:Y:S07]  /*0010*/  S2R R0, SR_TID.X ;  /* 0x0000000000007919 */ /* 0x000e2e0000002100 */
[----:B------:R-:W0:Y:S01]  /*0020*/  S2UR UR5, SR_CTAID.X ;  /* 0x00000000000579c3 */ /* 0x000e220000002500 */
[----:B------:R-:W1:Y:S01]  /*0030*/  LDCU UR4, c[0x0][0x390] ;  /* 0x00007200ff0477ac */ /* 0x000e620008000800 */
[----:B------:R-:W2:Y:S06]  /*0040*/  LDCU.64 UR6, c[0x0][0x358] ;  /* 0x00006b00ff0677ac */ /* 0x000eac0008000a00 */
[----:B------:R-:W0:Y:S08]  /*0050*/  LDC R7, c[0x0][0x360] ;  /* 0x0000d800ff077b82 */ /* 0x000e300000000800 */
[----:B------:R-:W3:Y:S01]  /*0060*/  LDC.64 R2, c[0x0][0x388] ;  /* 0x0000e200ff027b82 */ /* 0x000ee20000000a00 */
[----:B-1----:R-:W-:Y:S01]  /*0070*/  ISETP.NE.AND P0, PT, RZ, UR4, PT ;  /* 0x00000004ff007c0c */ /* 0x002fe2000bf05270 */
[----:B0-----:R-:W-:-:S04]  /*0080*/  IMAD R7, R7, UR5, R0 ;  /* 0x0000000507077c24 */ /* 0x001fc8000f8e0200 */
[----:B---3--:R-:W-:-:S05]  /*0090*/  IMAD.WIDE.U32 R2, R7, 0x4, R2 ;  /* 0x0000000407027825 */ /* 0x008fca00078e0002 */
[----:B--2---:R0:W-:Y:S03]  /*00a0*/  STG.E desc[UR6][R2.64], RZ ;  /* 0x000000ff02007986 */ /* 0x0041e6000c101906 */
[----:B------:R-:W-:Y:S05]  /*00b0*/  @!P0 EXIT ;  /* 0x000000000000894d */ /* 0x000fea0003800000 */
[----:B------:R-:W1:Y:S01]  /*00c0*/  LDC.64 R4, c[0x0][0x380] ;  /* 0x0000e000ff047b82 */ /* 0x000e620000000a00 */
[----:B------:R-:W-:Y:S01]  /*00d0*/  UISETP.NE.AND UP0, UPT, UR4, 0x1, UPT ;  /* 0x000000010400788c */ /* 0x000fe2000bf05270 */
[----:B-1----:R-:W-:-:S08]  /*00e0*/  IMAD.WIDE.U32 R4, R7, 0x30, R4 ;  /* 0x0000003007047825 */ /* 0x002fd000078e0004 */
[----:B------:R-:W-:Y:S05]  /*00f0*/  BRA.U !UP0, `(.L_x_0) ;  /* 0x00000005082c7547 */ /* 0x000fea000b800000 */
[----:B------:R-:W-:-:S04]  /*0100*/  ULOP3.LUT UR4, UR4, 0xfffffffe, URZ, 0xc0, !UPT ;  /* 0xfffffffe04047892 */ /* 0x000fc8000f8ec0ff */
[----:B------:R-:W-:-:S12]  /*0110*/  UIADD3 UR4, UPT, UPT, -UR4, URZ, URZ ;  /* 0x000000ff04047290 */ /* 0x000fd8000fffe1ff */
.L_x_5:
[----:B------:R-:W2:Y:S04]  /*0120*/  LDG.E.64 R10, desc[UR6][R4.64] ;  /* 0x00000006040a7981 */ /* 0x000ea8000c1e1b00 */
[----:B-1----:R-:W3:Y:S04]  /*0130*/  LDG.E.64 R6, desc[UR6][R4.64+0x10] ;  /* 0x0000100604067981 */ /* 0x002ee8000c1e1b00 */
[----:B------:R-:W4:Y:S01]  /*0140*/  LDG.E.64 R8, desc[UR6][R4.64+0x8] ;  /* 0x0000080604087981 */ /* 0x000f22000c1e1b00 */
[----:B------:R-:W-:Y:S01]  /*0150*/  UIADD3 UR4, UPT, UPT, UR4, 0x2, URZ ;  /* 0x0000000204047890 */ /* 0x000fe2000fffe0ff */
[----:B------:R-:W-:Y:S03]  /*0160*/  BSSY.RECONVERGENT B0, `(.L_x_1) ;  /* 0x0000023000007945 */ /* 0x000fe60003800200 */
[----:B------:R-:W-:Y:S01]  /*0170*/  UISETP.NE.AND UP0, UPT, UR4, URZ, UPT ;  /* 0x000000ff0400728c */ /* 0x000fe2000bf05270 */
[----:B--2---:R-:W-:-:S04]  /*0180*/  SHF.R.U32.HI R0, RZ, 0x2, R11 ;  /* 0x00000002ff007819 */ /* 0x004fc8000001160b */
[----:B------:R-:W-:Y:S01]  /*0190*/  LOP3.LUT R0, R0, R11, RZ, 0x3c, !PT ;  /* 0x0000000b00007212 */ /* 0x000fe200078e3cff */
[----:B---3--:R-:W-:Y:S01]  /*01a0*/  IMAD.SHL.U32 R11, R7, 0x10, RZ ;  /* 0x00000010070b7824 */ /* 0x008fe200078e00ff */
[----:B------:R1:W-:Y:S01]  /*01b0*/  STG.E.64 desc[UR6][R4.64+0x8], R6 ;  /* 0x0000080604007986 */ /* 0x0003e2000c101b06 */
[----:B----4-:R-:W-:Y:S02]  /*01c0*/  SHF.R.U32.HI R13, RZ, 0x2, R8 ;  /* 0x00000002ff0d7819 */ /* 0x010fe40000011608 */
[----:B------:R-:W-:Y:S02]  /*01d0*/  IMAD.SHL.U32 R12, R0, 0x2, RZ ;  /* 0x00000002000c7824 */ /* 0x000fe400078e00ff */
[----:B------:R-:W-:-:S03]  /*01e0*/  LOP3.LUT R13, R13, R8, RZ, 0x3c, !PT ;  /* 0x000000080d0d7212 */ /* 0x000fc600078e3cff */
[----:B------:R-:W-:Y:S02]  /*01f0*/  LOP3.LUT R12, R0, R12, R11, 0x96, !PT ;  /* 0x0000000c000c7212 */ /* 0x000fe400078e960b */
[----:B------:R-:W-:Y:S02]  /*0200*/  IMAD.SHL.U32 R8, R13, 0x2, RZ ;  /* 0x000000020d087824 */ /* 0x000fe400078e00ff */
[----:B------:R-:W-:-:S05]  /*0210*/  LOP3.LUT R12, R12, R7, RZ, 0x3c, !PT ;  /* 0x000000070c0c7212 */ /* 0x000fca00078e3cff */
[----:B------:R-:W-:-:S05]  /*0220*/  IMAD.SHL.U32 R0, R12, 0x10, RZ ;  /* 0x000000100c007824 */ /* 0x000fca00078e00ff */
[----:B------:R-:W-:Y:S01]  /*0230*/  LOP3.LUT R13, R13, R8, R0, 0x96, !PT ;  /* 0x000000080d0d7212 */ /* 0x000fe200078e9600 */
[C---:B------:R-:W-:Y:S01]  /*0240*/  VIADD R8, R10.reuse, 0xb0f8a ;  /* 0x000b0f8a0a087836 */ /* 0x040fe20000000000 */
[----:B------:R-:W-:Y:S01]  /*0250*/  IADD3 R10, PT, PT, R10, 0x587c5, R12 ;  /* 0x000587c50a0a7810 */ /* 0x000fe20007ffe00c */
[----:B------:R-:W-:Y:S01]  /*0260*/  IMAD.MOV.U32 R0, RZ, RZ, 0x2f800000 ;  /* 0x2f800000ff007424 */ /* 0x000fe200078e00ff */
[----:B------:R-:W-:Y:S02]  /*0270*/  LOP3.LUT R13, R13, R12, RZ, 0x3c, !PT ;  /* 0x0000000c0d0d7212 */ /* 0x000fe400078e3cff */
[----:B------:R1:W-:Y:S03]  /*0280*/  STG.E.64 desc[UR6][R4.64], R8 ;  /* 0x0000000804007986 */ /* 0x0003e6000c101b06 */
[----:B------:R-:W-:Y:S01]  /*0290*/  IMAD.IADD R11, R13, 0x1, R8 ;  /* 0x000000010d0b7824 */ /* 0x000fe200078e0208 */
[----:B------:R1:W-:Y:S04]  /*02a0*/  STG.E.64 desc[UR6][R4.64+0x10], R12 ;  /* 0x0000100c04007986 */ /* 0x0003e8000c101b06 */
[----:B------:R-:W-:-:S02]  /*02b0*/  I2FP.F32.U32 R15, R11 ;  /* 0x0000000b000f7245 */ /* 0x000fc40000201000 */
[----:B------:R-:W-:-:S03]  /*02c0*/  I2FP.F32.U32 R11, R10 ;  /* 0x0000000a000b7245 */ /* 0x000fc60000201000 */
[-C--:B------:R-:W-:Y:S02]  /*02d0*/  FFMA R15, R15, R0.reuse, 1.1641532182693481445e-10 ;  /* 0x2f0000000f0f7423 */ /* 0x080fe40000000000 */
[----:B------:R-:W-:Y:S02]  /*02e0*/  FFMA R11, R11, R0, 1.1641532182693481445e-10 ;  /* 0x2f0000000b0b7423 */ /* 0x000fe40000000000 */
[----:B------:R-:W-:-:S04]  /*02f0*/  FMUL R10, R15, R15 ;  /* 0x0000000f0f0a7220 */ /* 0x000fc80000400000 */
[----:B------:R-:W-:-:S05]  /*0300*/  FFMA R10, R11, R11, R10 ;  /* 0x0000000b0b0a7223 */ /* 0x000fca000000000a */
[----:B------:R-:W-:-:S13]  /*0310*/  FSETP.GEU.AND P0, PT, R10, 1, PT ;  /* 0x3f8000000a00780b */ /* 0x000fda0003f0e000 */
[----:B-1----:R-:W-:Y:S05]  /*0320*/  @P0 BRA `(.L_x_2) ;  /* 0x0000000000180947 */ /* 0x002fea0003800000 */
[----:B------:R-:W2:Y:S02]  /*0330*/  LDG.E R6, desc[UR6][R2.64] ;  /* 0x0000000602067981 */ /* 0x000ea4000c1e1900 */
[----:B--2---:R-:W-:-:S05]  /*0340*/  VIADD R11, R6, 0x1 ;  /* 0x00000001060b7836 */ /* 0x004fca0000000000 */
[----:B------:R1:W-:Y:S04]  /*0350*/  STG.E desc[UR6][R2.64], R11 ;  /* 0x0000000b02007986 */ /* 0x0003e8000c101906 */
[----:B------:R1:W5:Y:S04]  /*0360*/  LDG.E.64 R8, desc[UR6][R4.64] ;  /* 0x0000000604087981 */ /* 0x000368000c1e1b00 */
[----:B------:R1:W5:Y:S04]  /*0370*/  LDG.E.64 R6, desc[UR6][R4.64+0x8] ;  /* 0x0000080604067981 */ /* 0x000368000c1e1b00 */
[----:B------:R1:W5:Y:S02]  /*0380*/  LDG.E.64 R12, desc[UR6][R4.64+0x10] ;  /* 0x00001006040c7981 */ /* 0x000364000c1e1b00 */
.L_x_2:
[----:B------:R-:W-:Y:S05]  /*0390*/  BSYNC.RECONVERGENT B0 ;  /* 0x0000000000007941 */ /* 0x000fea0003800200 */
.L_x_1:
[----:B-----5:R-:W-:Y:S01]  /*03a0*/  SHF.R.U32.HI R10, RZ, 0x2, R9 ;  /* 0x00000002ff0a7819 */ /* 0x020fe20000011609 */
[----:B------:R-:W-:Y:S01]  /*03b0*/  VIADD R14, R8, 0xb0f8a ;  /* 0x000b0f8a080e7836 */ /* 0x000fe20000000000 */
[----:B------:R-:W-:Y:S01]  /*03c0*/  SHF.R.U32.HI R15, RZ, 0x2, R6 ;  /* 0x00000002ff0f7819 */ /* 0x000fe20000011606 */
[----:B------:R2:W-:Y:S01]  /*03d0*/  STG.E.64 desc[UR6][R4.64+0x8], R12 ;  /* 0x0000080c04007986 */ /* 0x0005e2000c101b06 */
[----:B------:R-:W-:Y:S01]  /*03e0*/  LOP3.LUT R10, R10, R9, RZ, 0x3c, !PT ;  /* 0x000000090a0a7212 */ /* 0x000fe200078e3cff */
[----:B------:R-:W-:Y:S01]  /*03f0*/  IMAD.SHL.U32 R9, R13, 0x10, RZ ;  /* 0x000000100d097824 */ /* 0x000fe200078e00ff */
[----:B------:R-:W-:Y:S01]  /*0400*/  LOP3.LUT R15, R15, R6, RZ, 0x3c, !PT ;  /* 0x000000060f0f7212 */ /* 0x000fe200078e3cff */
[----:B------:R-:W-:Y:S02]  /*0410*/  BSSY.RECONVERGENT B0, `(.L_x_3) ;  /* 0x0000018000007945 */ /* 0x000fe40003800200 */
[----:B-1----:R-:W-:-:S05]  /*0420*/  IMAD.SHL.U32 R11, R10, 0x2, RZ ;  /* 0x000000020a0b7824 */ /* 0x002fca00078e00ff */
[----:B------:R-:W-:Y:S01]  /*0430*/  LOP3.LUT R10, R10, R11, R9, 0x96, !PT ;  /* 0x0000000b0a0a7212 */ /* 0x000fe200078e9609 */
[----:B------:R-:W-:-:S03]  /*0440*/  IMAD.SHL.U32 R9, R15, 0x2, RZ ;  /* 0x000000020f097824 */ /* 0x000fc600078e00ff */
[----:B------:R-:W-:-:S04]  /*0450*/  LOP3.LUT R10, R10, R13, RZ, 0x3c, !PT ;  /* 0x0000000d0a0a7212 */ /* 0x000fc800078e3cff */
[----:B------:R-:W-:Y:S01]  /*0460*/  IADD3 R8, PT, PT, R8, 0x587c5, R10 ;  /* 0x000587c508087810 */ /* 0x000fe20007ffe00a */
[----:B------:R-:W-:-:S05]  /*0470*/  IMAD.SHL.U32 R6, R10, 0x10, RZ ;  /* 0x000000100a067824 */ /* 0x000fca00078e00ff */
[----:B------:R-:W-:Y:S01]  /*0480*/  LOP3.LUT R9, R15, R9, R6, 0x96, !PT ;  /* 0x000000090f097212 */ /* 0x000fe200078e9606 */
[----:B------:R-:W-:Y:S01]  /*0490*/  IMAD.MOV.U32 R15, RZ, RZ, R7 ;  /* 0x000000ffff0f7224 */ /* 0x000fe200078e0007 */
[----:B------:R-:W-:Y:S02]  /*04a0*/  I2FP.F32.U32 R7, R8 ;  /* 0x0000000800077245 */ /* 0x000fe40000201000 */
[----:B------:R-:W-:Y:S02]  /*04b0*/  LOP3.LUT R11, R9, R10, RZ, 0x3c, !PT ;  /* 0x0000000a090b7212 */ /* 0x000fe400078e3cff */
[----:B------:R2:W-:Y:S01]  /*04c0*/  STG.E.64 desc[UR6][R4.64], R14 ;  /* 0x0000000e04007986 */ /* 0x0005e2000c101b06 */
[----:B------:R-:W-:Y:S02]  /*04d0*/  FFMA R7, R7, R0, 1.1641532182693481445e-10 ;  /* 0x2f00000007077423 */ /* 0x000fe40000000000 */
[----:B------:R-:W-:Y:S01]  /*04e0*/  IMAD.IADD R6, R11, 0x1, R14 ;  /* 0x000000010b067824 */ /* 0x000fe200078e020e */
[----:B------:R2:W-:Y:S04]  /*04f0*/  STG.E.64 desc[UR6][R4.64+0x10], R10 ;  /* 0x0000100a04007986 */ /* 0x0005e8000c101b06 */
[----:B------:R-:W-:-:S05]  /*0500*/  I2FP.F32.U32 R9, R6 ;  /* 0x0000000600097245 */ /* 0x000fca0000201000 */
[----:B------:R-:W-:-:S04]  /*0510*/  FFMA R9, R9, R0, 1.1641532182693481445e-10 ;  /* 0x2f00000009097423 */ /* 0x000fc80000000000 */
[----:B------:R-:W-:-:S04]  /*0520*/  FMUL R0, R9, R9 ;  /* 0x0000000909007220 */ /* 0x000fc80000400000 */
[----:B------:R-:W-:-:S05]  /*0530*/  FFMA R0, R7, R7, R0 ;  /* 0x0000000707007223 */ /* 0x000fca0000000000 */
[----:B------:R-:W-:-:S13]  /*0540*/  FSETP.GEU.AND P0, PT, R0, 1, PT ;  /* 0x3f8000000000780b */ /* 0x000fda0003f0e000 */
[----:B--2---:R-:W-:Y:S05]  /*0550*/  @P0 BRA `(.L_x_4) ;  /* 0x00000000000c0947 */ /* 0x004fea0003800000 */
[----:B------:R-:W2:Y:S02]  /*0560*/  LDG.E R0, desc[UR6][R2.64] ;  /* 0x0000000602007981 */ /* 0x000ea4000c1e1900 */
[----:B--2---:R-:W-:-:S05]  /*0570*/  VIADD R7, R0, 0x1 ;  /* 0x0000000100077836 */ /* 0x004fca0000000000 */
[----:B------:R1:W-:Y:S02]  /*0580*/  STG.E desc[UR6][R2.64], R7 ;  /* 0x0000000702007986 */ /* 0x0003e4000c101906 */
.L_x_4:
[----:B------:R-:W-:Y:S05]  /*0590*/  BSYNC.RECONVERGENT B0 ;  /* 0x0000000000007941 */ /* 0x000fea0003800200 */
.L_x_3:
[----:B------:R-:W-:Y:S05]  /*05a0*/  BRA.U UP0, `(.L_x_5) ;  /* 0xfffffff900dc7547 */ /* 0x000fea000b83ffff */
.L_x_0:
[----:B------:R-:W2:Y:S02]  /*05b0*/  LDC R0, c[0x0][0x390] ;  /* 0x0000e400ff007b82 */ /* 0x000ea40000000800 */
[----:B--2---:R-:W-:-:S04]  /*05c0*/  LOP3.LUT R0, R0, 0x1, RZ, 0xc0, !PT ;  /* 0x0000000100007812 */ /* 0x004fc800078ec0ff */
[----:B------:R-:W-:-:S13]  /*05d0*/  ISETP.NE.U32.AND P0, PT, R0, 0x1, PT ;  /* 0x000000010000780c */ /* 0x000fda0003f05070 */
[----:B------:R-:W-:Y:S05]  /*05e0*/  @P0 EXIT ;  /* 0x000000000000094d */ /* 0x000fea0003800000 */
[----:B------:R-:W2:Y:S04]  /*05f0*/  LDG.E.64 R10, desc[UR6][R4.64] ;  /* 0x00000006040a7981 */ /* 0x000ea8000c1e1b00 */
[----:B-1----:R-:W3:Y:S04]  /*0600*/  LDG.E.64 R6, desc[UR6][R4.64+0x10] ;  /* 0x0000100604067981 */ /* 0x002ee8000c1e1b00 */
[----:B------:R-:W4:Y:S01]  /*0610*/  LDG.E.64 R8, desc[UR6][R4.64+0x8] ;  /* 0x0000080604087981 */ /* 0x000f22000c1e1b00 */
[----:B--2---:R-:W-:-:S04]  /*0620*/  SHF.R.U32.HI R0, RZ, 0x2, R11 ;  /* 0x00000002ff007819 */ /* 0x004fc8000001160b */
[----:B------:R-:W-:Y:S01]  /*0630*/  LOP3.LUT R0, R0, R11, RZ, 0x3c, !PT ;  /* 0x0000000b00007212 */ /* 0x000fe200078e3cff */
[----:B---3--:R-:W-:Y:S01]  /*0640*/  IMAD.SHL.U32 R11, R7, 0x10, RZ ;  /* 0x00000010070b7824 */ /* 0x008fe200078e00ff */
[----:B------:R1:W-:Y:S01]  /*0650*/  STG.E.64 desc[UR6][R4.64+0x8], R6 ;  /* 0x0000080604007986 */ /* 0x0003e2000c101b06 */
[----:B----4-:R-:W-:Y:S02]  /*0660*/  SHF.R.U32.HI R13, RZ, 0x2, R8 ;  /* 0x00000002ff0d7819 */ /* 0x010fe40000011608 */
[----:B------:R-:W-:Y:S02]  /*0670*/  IMAD.SHL.U32 R12, R0, 0x2, RZ ;  /* 0x00000002000c7824 */ /* 0x000fe400078e00ff */
[----:B------:R-:W-:-:S03]  /*0680*/  LOP3.LUT R13, R13, R8, RZ, 0x3c, !PT ;  /* 0x000000080d0d7212 */ /* 0x000fc600078e3cff */
[----:B------:R-:W-:Y:S01]  /*0690*/  LOP3.LUT R12, R0, R12, R11, 0x96, !PT ;  /* 0x0000000c000c7212 */ /* 0x000fe200078e960b */
[----:B------:R-:W-:Y:S02]  /*06a0*/  IMAD.MOV.U32 R11, RZ, RZ, 0x2f800000 ;  /* 0x2f800000ff0b7424 */ /* 0x000fe400078e00ff */
[----:B------:R-:W-:Y:S01]  /*06b0*/  IMAD.SHL.U32 R8, R13, 0x2, RZ ;  /* 0x000000020d087824 */ /* 0x000fe200078e00ff */
[----:B------:R-:W-:-:S05]  /*06c0*/  LOP3.LUT R12, R12, R7, RZ, 0x3c, !PT ;  /* 0x000000070c0c7212 */ /* 0x000fca00078e3cff */
[----:B------:R-:W-:-:S05]  /*06d0*/  IMAD.SHL.U32 R0, R12, 0x10, RZ ;  /* 0x000000100c007824 */ /* 0x000fca00078e00ff */
[----:B------:R-:W-:Y:S01]  /*06e0*/  LOP3.LUT R13, R13, R8, R0, 0x96, !PT ;  /* 0x000000080d0d7212 */ /* 0x000fe200078e9600 */
[C---:B------:R-:W-:Y:S01]  /*06f0*/  VIADD R8, R10.reuse, 0xb0f8a ;  /* 0x000b0f8a0a087836 */ /* 0x040fe20000000000 */
[----:B------:R-:W-:Y:S02]  /*0700*/  IADD3 R10, PT, PT, R10, 0x587c5, R12 ;  /* 0x000587c50a0a7810 */ /* 0x000fe40007ffe00c */
[----:B------:R-:W-:Y:S02]  /*0710*/  LOP3.LUT R13, R13, R12, RZ, 0x3c, !PT ;  /* 0x0000000c0d0d7212 */ /* 0x000fe400078e3cff */
[----:B------:R-:W-:Y:S01]  /*0720*/  I2FP.F32.U32 R10, R10 ;  /* 0x0000000a000a7245 */ /* 0x000fe20000201000 */
[----:B------:R1:W-:Y:S02]  /*0730*/  STG.E.64 desc[UR6][R4.64], R8 ;  /* 0x0000000804007986 */ /* 0x0003e4000c101b06 */
[----:B------:R-:W-:Y:S02]  /*0740*/  IMAD.IADD R0, R13, 0x1, R8 ;  /* 0x000000010d007824 */ /* 0x000fe400078e0208 */
[----:B------:R-:W-:Y:S01]  /*0750*/  FFMA R10, R10, R11, 1.1641532182693481445e-10 ;  /* 0x2f0000000a0a7423 */ /* 0x000fe2000000000b */
[----:B------:R1:W-:Y:S02]  /*0760*/  STG.E.64 desc[UR6][R4.64+0x10], R12 ;  /* 0x0000100c04007986 */ /* 0x0003e4000c101b06 */
[----:B------:R-:W-:-:S05]  /*0770*/  I2FP.F32.U32 R0, R0 ;  /* 0x0000000000007245 */ /* 0x000fca0000201000 */
[----:B------:R-:W-:-:S04]  /*0780*/  FFMA R0, R0, R11, 1.1641532182693481445e-10 ;  /* 0x2f00000000007423 */ /* 0x000fc8000000000b */
[----:B------:R-:W-:-:S04]  /*0790*/  FMUL R11, R0, R0 ;  /* 0x00000000000b7220 */ /* 0x000fc80000400000 */
[----:B------:R-:W-:-:S05]  /*07a0*/  FFMA R11, R10, R10, R11 ;  /* 0x0000000a0a0b7223 */ /* 0x000fca000000000b */
[----:B------:R-:W-:-:S13]  /*07b0*/  FSETP.GEU.AND P0, PT, R11, 1, PT ;  /* 0x3f8000000b00780b */ /* 0x000fda0003f0e000 */
[----:B-1----:R-:W-:Y:S05]  /*07c0*/  @P0 EXIT ;  /* 0x000000000000094d */ /* 0x002fea0003800000 */
[----:B------:R-:W2:Y:S02]  /*07d0*/  LDG.E R0, desc[UR6][R2.64] ;  /* 0x0000000602007981 */ /* 0x000ea4000c1e1900 */
[----:B--2---:R-:W-:-:S05]  /*07e0*/  VIADD R5, R0, 0x1 ;  /* 0x0000000100057836 */ /* 0x004fca0000000000 */
[----:B------:R-:W-:Y:S01]  /*07f0*/  STG.E desc[UR6][R2.64], R5 ;  /* 0x0000000502007986 */ /* 0x000fe2000c101906 */
[----:B------:R-:W-:Y:S05]  /*0800*/  EXIT ;  /* 0x000000000000794d */ /* 0x000fea0003800000 */
.L_x_6:
[----:B------:R-:W-:-:S00]  /*0810*/  BRA `(.L_x_6) ;  /* 0xfffffffc00fc7947 */ /* 0x000fc0000383ffff */
[----:B------:R-:W-:-:S00]  /*0820*/  NOP ;  /* 0x0000000000007918 */ /* 0x000fc00000000000 */
        /* <DEDUP_REMOVED lines=13> */
.L_x_16:


//--------------------- .text._Z11random_initjP17curandStateXORWOW --------------------------
	.section	.text._Z11random_initjP17curandStateXORWOW,"ax",@progbits
	.align	128
        .global         _Z11random_initjP17curandStateXORWOW
        .type           _Z11random_initjP17curandStateXORWOW,@function
        .size           _Z11random_initjP17curandStateXORWOW,(.L_x_17 - _Z11random_initjP17curandStateXORWOW)
        .other          _Z11random_initjP17curandStateXORWOW,@"STO_CUDA_ENTRY STV_DEFAULT"
_Z11random_initjP17curandStateXORWOW:
.text._Z11random_initjP17curandStateXORWOW:
[----:B------:R-:W-:Y:S01]  /*0000*/  LDC R1, c[0x0][0x37c] ;  /* 0x0000df00ff017b82 */ /* 0x000fe20000000800 */
[----:B------:R-:W0:Y:S07]  /*0010*/  S2R R8, SR_TID.X ;  /* 0x0000000000087919 */ /* 0x000e2e0000002100 */
[----:B------:R-:W1:Y:S01]  /*0020*/  LDC R0, c[0x0][0x380] ;  /* 0x0000e000ff007b82 */ /* 0x000e620000000800 */
[----:B------:R-:W2:Y:S01]  /*0030*/  LDCU.64 UR4, c[0x0][0x358] ;  /* 0x00006b00ff0477ac */ /* 0x000ea20008000a00 */
[----:B------:R-:W-:Y:S01]  /*0040*/  IMAD.MOV.U32 R5, RZ, RZ, -0x75bd8fc ;  /* 0xf8a42704ff057424 */ /* 0x000fe200078e00ff */
[----:B------:R-:W-:Y:S01]  /*0050*/  BSSY.RECONVERGENT B0, `(.L_x_7) ;  /* 0x00000e2000007945 */ /* 0x000fe20003800200 */
[----:B------:R-:W-:-:S04]  /*0060*/  IMAD.MOV.U32 R10, RZ, RZ, -0x23270784 ;  /* 0xdcd8f87cff0a7424 */ /* 0x000fc800078e00ff */
[----:B------:R-:W3:Y:S08]  /*0070*/  S2UR UR6, SR_CTAID.X ;  /* 0x00000000000679c3 */ /* 0x000ef00000002500 */
[----:B------:R-:W3:Y:S08]  /*0080*/  LDC R3, c[0x0][0x360] ;  /* 0x0000d800ff037b82 */ /* 0x000ef00000000800 */
[----:B------:R-:W4:Y:S01]  /*0090*/  LDC.64 R6, c[0x0][0x388] ;  /* 0x0000e200ff067b82 */ /* 0x000f220000000a00 */
[----:B-1----:R-:W-:-:S05]  /*00a0*/  LOP3.LUT R0, R0, 0xaad26b49, RZ, 0x3c, !PT ;  /* 0xaad26b4900007812 */ /* 0x002fca00078e3cff */
[----:B------:R-:W-:Y:S01]  /*00b0*/  IMAD R0, R0, 0x4182bed5, RZ ;  /* 0x4182bed500007824 */ /* 0x000fe200078e02ff */
[----:B0-----:R-:W-:-:S03]  /*00c0*/  ISETP.NE.AND P0, PT, R8, RZ, PT ;  /* 0x000000ff0800720c */ /* 0x001fc60003f05270 */
[C---:B------:R-:W-:Y:S01]  /*00d0*/  VIADD R2, R0.reuse, 0xd9f6dc18 ;  /* 0xd9f6dc1800027836 */ /* 0x040fe20000000000 */
[C---:B------:R-:W-:Y:S01]  /*00e0*/  LOP3.LUT R4, R0.reuse, 0x159a55e5, RZ, 0x3c, !PT ;  /* 0x159a55e500047812 */ /* 0x040fe200078e3cff */
[----:B------:R-:W-:Y:S02]  /*00f0*/  VIADD R11, R0, 0x583f19 ;  /* 0x00583f19000b7836 */ /* 0x000fe40000000000 */
[----:B---3--:R-:W-:-:S04]  /*0100*/  IMAD R3, R3, UR6, R8 ;  /* 0x0000000603037c24 */ /* 0x008fc8000f8e0208 */
[----:B----4-:R-:W-:-:S04]  /*0110*/  IMAD.WIDE.U32 R6, R3, 0x30, R6 ;  /* 0x0000003003067825 */ /* 0x010fc800078e0006 */
[----:B------:R-:W-:Y:S01]  /*0120*/  VIADD R3, R0, 0x75bcd15 ;  /* 0x075bcd1500037836 */ /* 0x000fe20000000000 */
[----:B--2---:R0:W-:Y:S04]  /*0130*/  STG.E.64 desc[UR4][R6.64+0x8], R4 ;  /* 0x0000080406007986 */ /* 0x0041e8000c101b04 */
[----:B------:R0:W-:Y:S04]  /*0140*/  STG.E.64 desc[UR4][R6.64], R2 ;  /* 0x0000000206007986 */ /* 0x0001e8000c101b04 */
[----:B------:R0:W-:Y:S01]  /*0150*/  STG.E.64 desc[UR4][R6.64+0x10], R10 ;  /* 0x0000100a06007986 */ /* 0x0001e2000c101b04 */
[----:B------:R-:W-:Y:S05]  /*0160*/  @!P0 BRA `(.L_x_8) ;  /* 0x0000000c00408947 */ /* 0x000fea0003800000 */
[----:B------:R-:W-:Y:S01]  /*0170*/  IMAD.MOV.U32 R0, RZ, RZ, R8 ;  /* 0x000000ffff007224 */ /* 0x000fe200078e0008 */
[----:B------:R-:W-:-:S07]  /*0180*/  CS2R R12, SRZ ;  /* 0x00000000000c7805 */ /* 0x000fce000001ff00 */
.L_x_14:
[----:B0-----:R-:W-:Y:S01]  /*0190*/  LOP3.LUT R2, R0, 0x3, RZ, 0xc0, !PT ;  /* 0x0000000300027812 */ /* 0x001fe200078ec0ff */
[----:B------:R-:W-:Y:S03]  /*01a0*/  BSSY.RECONVERGENT B1, `(.L_x_9) ;  /* 0x00000c6000017945 */ /* 0x000fe60003800200 */
[----:B------:R-:W-:-:S04]  /*01b0*/  ISETP.NE.U32.AND P0, PT, R2, RZ, PT ;  /* 0x000000ff0200720c */ /* 0x000fc80003f05070 */
[----:B------:R-:W-:-:S13]  /*01c0*/  ISETP.NE.AND.EX P0, PT, RZ, RZ, PT, P0 ;  /* 0x000000ffff00720c */ /* 0x000fda0003f05300 */
[----:B------:R-:W-:Y:S05]  /*01d0*/  @!P0 BRA `(.L_x_10) ;  /* 0x0000000c00088947 */ /* 0x000fea0003800000 */
[----:B------:R-:W0:Y:S01]  /*01e0*/  LDC.64 R8, c[0x4][RZ] ;  /* 0x01000000ff087b82 */ /* 0x000e220000000a00 */
[----:B------:R-:W-:Y:S02]  /*01f0*/  IMAD.MOV.U32 R14, RZ, RZ, RZ ;  /* 0x000000ffff0e7224 */ /* 0x000fe400078e00ff */
[----:B0-----:R-:W-:-:S07]  /*0200*/  IMAD.WIDE.U32 R8, R12, 0xc80, R8 ;  /* 0x00000c800c087825 */ /* 0x001fce00078e0008 */
.L_x_13:
[----:B0-----:R-:W-:Y:S01]  /*0210*/  IMAD.MOV.U32 R15, RZ, RZ, RZ ;  /* 0x000000ffff0f7224 */ /* 0x001fe200078e00ff */
[----:B------:R-:W-:Y:S01]  /*0220*/  CS2R R2, SRZ ;  /* 0x0000000000027805 */ /* 0x000fe2000001ff00 */
[----:B------:R-:W-:Y:S01]  /*0230*/  IMAD.MOV.U32 R17, RZ, RZ, RZ ;  /* 0x000000ffff117224 */ /* 0x000fe200078e00ff */
[----:B------:R-:W-:-:S07]  /*0240*/  CS2R R4, SRZ ;  /* 0x0000000000047805 */ /* 0x000fce000001ff00 */
.L_x_12:
[----:B------:R-:W-:-:S05]  /*0250*/  IMAD.WIDE.U32 R10, R17, 0x4, R6 ;  /* 0x00000004110a7825 */ /* 0x000fca00078e0006 */
[----:B------:R0:W5:Y:S01]  /*0260*/  LDG.E R16, desc[UR4][R10.64+0x4] ;  /* 0x000004040a107981 */ /* 0x000162000c1e1900 */
[----:B------:R-:W-:-:S07]  /*0270*/  IMAD.MOV.U32 R19, RZ, RZ, RZ ;  /* 0x000000ffff137224 */ /* 0x000fce00078e00ff */
.L_x_11:
[----:B-----5:R-:W-:Y:S01]  /*0280*/  SHF.R.U32.HI R24, RZ, R19, R16 ;  /* 0x00000013ff187219 */ /* 0x020fe20000011610 */
[----:B0-----:R-:W-:-:S03]  /*0290*/  IMAD.SHL.U32 R10, R17, 0x20, RZ ;  /* 0x00000020110a7824 */ /* 0x001fc600078e00ff */
[----:B------:R-:W-:Y:S01]  /*02a0*/  LOP3.LUT R11, R24, 0x1, RZ, 0xc0, !PT ;  /* 0x00000001180b7812 */ /* 0x000fe200078ec0ff */
[----:B------:R-:W-:-:S03]  /*02b0*/  IMAD.IADD R10, R10, 0x1, R19 ;  /* 0x000000010a0a7824 */ /* 0x000fc600078e0213 */
[----:B------:R-:W-:Y:S01]  /*02c0*/  ISETP.NE.U32.AND P0, PT, R11, 0x1, PT ;  /* 0x000000010b00780c */ /* 0x000fe20003f05070 */
[----:B------:R-:W-:-:S03]  /*02d0*/  IMAD R11, R10, 0x5, RZ ;  /* 0x000000050a0b7824 */ /* 0x000fc600078e02ff */
[----:B------:R-:W-:Y:S01]  /*02e0*/  R2P PR, R24, 0x7e ;  /* 0x0000007e18007804 */ /* 0x000fe20000000000 */
[----:B------:R-:W-:-:S08]  /*02f0*/  IMAD.WIDE.U32 R10, R11, 0x4, R8 ;  /* 0x000000040b0a7825 */ /* 0x000fd000078e0008 */
[----:B------:R-:W2:Y:S04]  /*0300*/  @!P0 LDG.E R18, desc[UR4][R10.64] ;  /* 0x000000040a128981 */ /* 0x000ea8000c1e1900 */
[----:B------:R-:W3:Y:S04]  /*0310*/  @!P0 LDG.E R20, desc[UR4][R10.64+0x10] ;  /* 0x000010040a148981 */ /* 0x000ee8000c1e1900 */
[----:B------:R-:W4:Y:S04]  /*0320*/  @P1 LDG.E R22, desc[UR4][R10.64+0x14] ;  /* 0x000014040a161981 */ /* 0x000f28000c1e1900 */
[----:B------:R-:W4:Y:S04]  /*0330*/  @P2 LDG.E R26, desc[UR4][R10.64+0x28] ;  /* 0x000028040a1a2981 */ /* 0x000f28000c1e1900 */
[----:B------:R-:W4:Y:S04]  /*0340*/  @!P0 LDG.E R21, desc[UR4][R10.64+0x4] ;  /* 0x000004040a158981 */ /* 0x000f28000c1e1900 */
[----:B------:R-:W4:Y:S04]  /*0350*/  @!P0 LDG.E R23, desc[UR4][R10.64+0xc] ;  /* 0x00000c040a178981 */ /* 0x000f28000c1e1900 */
[----:B------:R-:W4:Y:S04]  /*0360*/  @P1 LDG.E R25, desc[UR4][R10.64+0x18] ;  /* 0x000018040a191981 */ /* 0x000f28000c1e1900 */
[----:B------:R-:W4:Y:S04]  /*0370*/  @P3 LDG.E R28, desc[UR4][R10.64+0x3c] ;  /* 0x00003c040a1c3981 */ /* 0x000f28000c1e1900 */
[----:B------:R-:W4:Y:S01]  /*0380*/  @P6 LDG.E R27, desc[UR4][R10.64+0x7c] ;  /* 0x00007c040a1b6981 */ /* 0x000f22000c1e1900 */
[----:B--2---:R-:W-:-:S03]  /*0390*/  @!P0 LOP3.LUT R15, R15, R18, RZ, 0x3c, !PT ;  /* 0x000000120f0f8212 */ /* 0x004fc600078e3cff */
[----:B------:R-:W2:Y:S01]  /*03a0*/  @!P0 LDG.E R18, desc[UR4][R10.64+0x8] ;  /* 0x000008040a128981 */ /* 0x000ea2000c1e1900 */
[----:B---3--:R-:W-:-:S03]  /*03b0*/  @!P0 LOP3.LUT R3, R3, R20, RZ, 0x3c, !PT ;  /* 0x0000001403038212 */ /* 0x008fc600078e3cff */
[----:B------:R-:W3:Y:S01]  /*03c0*/  @P1 LDG.E R20, desc[UR4][R10.64+0x24] ;  /* 0x000024040a141981 */ /* 0x000ee2000c1e1900 */
[----:B----4-:R-:W-:-:S03]  /*03d0*/  @P1 LOP3.LUT R15, R15, R22, RZ, 0x3c, !PT ;  /* 0x000000160f0f1212 */ /* 0x010fc600078e3cff */
[----:B------:R-:W4:Y:S01]  /*03e0*/  @P2 LDG.E R22, desc[UR4][R10.64+0x38] ;  /* 0x000038040a162981 */ /* 0x000f22000c1e1900 */
[----:B------:R-:W-:-:S03]  /*03f0*/  @P2 LOP3.LUT R15, R15, R26, RZ, 0x3c, !PT ;  /* 0x0000001a0f0f2212 */ /* 0x000fc600078e3cff */
[----:B------:R-:W4:Y:S01]  /*0400*/  @P4 LDG.E R26, desc[UR4][R10.64+0x50] ;  /* 0x000050040a1a4981 */ /* 0x000f22000c1e1900 */
[----:B------:R-:W-:-:S03]  /*0410*/  @!P0 LOP3.LUT R4, R4, R21, RZ, 0x3c, !PT ;  /* 0x0000001504048212 */ /* 0x000fc600078e3cff */
[----:B------:R-:W4:Y:S01]  /*0420*/  @P1 LDG.E R21, desc[UR4][R10.64+0x20] ;  /* 0x000020040a151981 */ /* 0x000f22000c1e1900 */
[----:B------:R-:W-:-:S03]  /*0430*/  @!P0 LOP3.LUT R2, R2, R23, RZ, 0x3c, !PT ;  /* 0x0000001702028212 */ /* 0x000fc600078e3cff */
[----:B------:R-:W4:Y:S01]  /*0440*/  @P2 LDG.E R23, desc[UR4][R10.64+0x2c] ;  /* 0x00002c040a172981 */ /* 0x000f22000c1e1900 */
[----:B------:R-:W-:-:S03]  /*0450*/  @P1 LOP3.LUT R4, R4, R25, RZ, 0x3c, !PT ;  /* 0x0000001904041212 */ /* 0x000fc600078e3cff */
[----:B------:R-:W4:Y:S01]  /*0460*/  @P2 LDG.E R25, desc[UR4][R10.64+0x34] ;  /* 0x000034040a192981 */ /* 0x000f22000c1e1900 */
[----:B--2---:R-:W-:-:S03]  /*0470*/  @!P0 LOP3.LUT R5, R5, R18, RZ, 0x3c, !PT ;  /* 0x0000001205058212 */ /* 0x004fc600078e3cff */
[----:B------:R-:W2:Y:S01]  /*0480*/  @P1 LDG.E R18, desc[UR4][R10.64+0x1c] ;  /* 0x00001c040a121981 */ /* 0x000ea2000c1e1900 */
[----:B---3--:R-:W-:-:S03]  /*0490*/  @P1 LOP3.LUT R3, R3, R20, RZ, 0x3c, !PT ;  /* 0x0000001403031212 */ /* 0x008fc600078e3cff */
[----:B------:R-:W3:Y:S01]  /*04a0*/  @P2 LDG.E R20, desc[UR4][R10.64+0x30] ;  /* 0x000030040a142981 */ /* 0x000ee2000c1e1900 */
[----:B----4-:R-:W-:-:S03]  /*04b0*/  @P2 LOP3.LUT R3, R3, R22, RZ, 0x3c, !PT ;  /* 0x0000001603032212 */ /* 0x010fc600078e3cff */
[----:B------:R-:W4:Y:S01]  /*04c0*/  @P3 LDG.E R22, desc[UR4][R10.64+0x4c] ;  /* 0x00004c040a163981 */ /* 0x000f22000c1e1900 */
[----:B------:R-:W-:-:S04]  /*04d0*/  @P3 LOP3.LUT R15, R15, R28, RZ, 0x3c, !PT ;  /* 0x0000001c0f0f3212 */ /* 0x000fc800078e3cff */
[----:B------:R-:W-:Y:S02]  /*04e0*/  @P4 LOP3.LUT R15, R15, R26, RZ, 0x3c, !PT ;  /* 0x0000001a0f0f4212 */ /* 0x000fe400078e3cff */
[----:B------:R-:W-:Y:S01]  /*04f0*/  @P1 LOP3.LUT R2, R2, R21, RZ, 0x3c, !PT ;  /* 0x0000001502021212 */ /* 0x000fe200078e3cff */
[----:B------:R-:W4:Y:S04]  /*0500*/  @P5 LDG.E R26, desc[UR4][R10.64+0x64] ;  /* 0x000064040a1a5981 */ /* 0x000f28000c1e1900 */
[----:B------:R-:W4:Y:S01]  /*0510*/  @P3 LDG.E R21, desc[UR4][R10.64+0x40] ;  /* 0x000040040a153981 */ /* 0x000f22000c1e1900 */
[----:B------:R-:W-:Y:S02]  /*0520*/  @P2 LOP3.LUT R4, R4, R23, RZ, 0x3c, !PT ;  /* 0x0000001704042212 */ /* 0x000fe400078e3cff */
[----:B------:R-:W-:Y:S01]  /*0530*/  @P2 LOP3.LUT R2, R2, R25, RZ, 0x3c, !PT ;  /* 0x0000001902022212 */ /* 0x000fe200078e3cff */
[----:B------:R-:W4:Y:S04]  /*0540*/  @P3 LDG.E R23, desc[UR4][R10.64+0x48] ;  /* 0x000048040a173981 */ /* 0x000f28000c1e1900 */
[----:B------:R-:W4:Y:S01]  /*0550*/  @P4 LDG.E R25, desc[UR4][R10.64+0x54] ;  /* 0x000054040a194981 */ /* 0x000f22000c1e1900 */
[----:B--2---:R-:W-:-:S03]  /*0560*/  @P1 LOP3.LUT R5, R5, R18, RZ, 0x3c, !PT ;  /* 0x0000001205051212 */ /* 0x004fc600078e3cff */
[----:B------:R-:W2:Y:S01]  /*0570*/  @P3 LDG.E R18, desc[UR4][R10.64+0x44] ;  /* 0x000044040a123981 */ /* 0x000ea2000c1e1900 */
[----:B---3--:R-:W-:-:S03]  /*0580*/  @P2 LOP3.LUT R5, R5, R20, RZ, 0x3c, !PT ;  /* 0x0000001405052212 */ /* 0x008fc600078e3cff */
[----:B------:R-:W3:Y:S01]  /*0590*/  @P4 LDG.E R20, desc[UR4][R10.64+0x58] ;  /* 0x000058040a144981 */ /* 0x000ee2000c1e1900 */
[----:B----4-:R-:W-:-:S03]  /*05a0*/  @P3 LOP3.LUT R3, R3, R22, RZ, 0x3c, !PT ;  /* 0x0000001603033212 */ /* 0x010fc600078e3cff */
[----:B------:R-:W4:Y:S01]  /*05b0*/  @P4 LDG.E R22, desc[UR4][R10.64+0x60] ;  /* 0x000060040a164981 */ /* 0x000f22000c1e1900 */
[----:B------:R-:W-:Y:S02]  /*05c0*/  LOP3.LUT P0, RZ, R24, 0x80, RZ, 0xc0, !PT ;  /* 0x0000008018ff7812 */ /* 0x000fe4000780c0ff */
[----:B------:R-:W-:Y:S02]  /*05d0*/  @P5 LOP3.LUT R15, R15, R26, RZ, 0x3c, !PT ;  /* 0x0000001a0f0f5212 */ /* 0x000fe400078e3cff */
[----:B------:R-:W4:Y:S01]  /*05e0*/  @P6 LDG.E R26, desc[UR4][R10.64+0x78] ;  /* 0x000078040a1a6981 */ /* 0x000f22000c1e1900 */
[----:B------:R-:W-:-:S03]  /*05f0*/  @P3 LOP3.LUT R4, R4, R21, RZ, 0x3c, !PT ;  /* 0x0000001504043212 */ /* 0x000fc600078e3cff */
[----:B------:R-:W4:Y:S01]  /*0600*/  @P4 LDG.E R21, desc[UR4][R10.64+0x5c] ;  /* 0x00005c040a154981 */ /* 0x000f22000c1e1900 */
[----:B------:R-:W-:-:S03]  /*0610*/  @P3 LOP3.LUT R2, R2, R23, RZ, 0x3c, !PT ;  /* 0x0000001702023212 */ /* 0x000fc600078e3cff */
[----:B------:R-:W4:Y:S01]  /*0620*/  @P5 LDG.E R23, desc[UR4][R10.64+0x68] ;  /* 0x000068040a175981 */ /* 0x000f22000c1e1900 */
[----:B------:R-:W-:-:S03]  /*0630*/  @P4 LOP3.LUT R4, R4, R25, RZ, 0x3c, !PT ;  /* 0x0000001904044212 */ /* 0x000fc600078e3cff */
[----:B------:R-:W4:Y:S01]  /*0640*/  @P5 LDG.E R25, desc[UR4][R10.64+0x70] ;  /* 0x000070040a195981 */ /* 0x000f22000c1e1900 */
[----:B--2---:R-:W-:-:S03]  /*0650*/  @P3 LOP3.LUT R5, R5, R18, RZ, 0x3c, !PT ;  /* 0x0000001205053212 */ /* 0x004fc600078e3cff */
[----:B------:R-:W2:Y:S01]  /*0660*/  @P5 LDG.E R18, desc[UR4][R10.64+0x6c] ;  /* 0x00006c040a125981 */ /* 0x000ea2000c1e1900 */
[----:B---3--:R-:W-:-:S03]  /*0670*/  @P4 LOP3.LUT R5, R5, R20, RZ, 0x3c, !PT ;  /* 0x0000001405054212 */ /* 0x008fc600078e3cff */
[----:B------:R-:W3:Y:S01]  /*0680*/  @P5 LDG.E R20, desc[UR4][R10.64+0x74] ;  /* 0x000074040a145981 */ /* 0x000ee2000c1e1900 */
[----:B----4-:R-:W-:-:S03]  /*0690*/  @P4 LOP3.LUT R3, R3, R22, RZ, 0x3c, !PT ;  /* 0x0000001603034212 */ /* 0x010fc600078e3cff */
[----:B------:R-:W4:Y:S01]  /*06a0*/  @P0 LDG.E R22, desc[UR4][R10.64+0x8c] ;  /* 0x00008c040a160981 */ /* 0x000f22000c1e1900 */
[----:B------:R-:W-:-:S03]  /*06b0*/  @P6 LOP3.LUT R15, R15, R26, RZ, 0x3c, !PT ;  /* 0x0000001a0f0f6212 */ /* 0x000fc600078e3cff */
        /* <DEDUP_REMOVED lines=13> */
[----:B------:R-:W-:Y:S02]  /*0790*/  @P6 LOP3.LUT R4, R4, R27, RZ, 0x3c, !PT ;  /* 0x0000001b04046212 */ /* 0x000fe400078e3cff */
[----:B------:R-:W-:Y:S02]  /*07a0*/  @P6 LOP3.LUT R2, R2, R21, RZ, 0x3c, !PT ;  /* 0x0000001502026212 */ /* 0x000fe400078e3cff */
[----:B------:R-:W-:Y:S02]  /*07b0*/  @P0 LOP3.LUT R4, R4, R23, RZ, 0x3c, !PT ;  /* 0x0000001704040212 */ /* 0x000fe400078e3cff */
[----:B------:R-:W-:Y:S02]  /*07c0*/  @P0 LOP3.LUT R2, R2, R25, RZ, 0x3c, !PT ;  /* 0x0000001902020212 */ /* 0x000fe400078e3cff */
[----:B--2---:R-:W-:Y:S02]  /*07d0*/  @P6 LOP3.LUT R5, R5, R18, RZ, 0x3c, !PT ;  /* 0x0000001205056212 */ /* 0x004fe400078e3cff */
[----:B---3--:R-:W-:-:S02]  /*07e0*/  @P6 LOP3.LUT R3, R3, R20, RZ, 0x3c, !PT ;  /* 0x0000001403036212 */ /* 0x008fc400078e3cff */
[----:B----4-:R-:W-:Y:S02]  /*07f0*/  @P0 LOP3.LUT R5, R5, R22, RZ, 0x3c, !PT ;  /* 0x0000001605050212 */ /* 0x010fe400078e3cff */
[----:B------:R-:W-:Y:S02]  /*0800*/  @P0 LOP3.LUT R3, R3, R26, RZ, 0x3c, !PT ;  /* 0x0000001a03030212 */ /* 0x000fe400078e3cff */
[----:B------:R-:W-:-:S13]  /*0810*/  R2P PR, R24.B1, 0x7f ;  /* 0x0000007f18007804 */ /* 0x000fda0000001000 */
[----:B------:R-:W2:Y:S04]  /*0820*/  @P0 LDG.E R18, desc[UR4][R10.64+0xa0] ;  /* 0x0000a0040a120981 */ /* 0x000ea8000c1e1900 */
[----:B------:R-:W3:Y:S04]  /*0830*/  @P1 LDG.E R22, desc[UR4][R10.64+0xb4] ;  /* 0x0000b4040a161981 */ /* 0x000ee8000c1e1900 */
[----:B------:R-:W4:Y:S04]  /*0840*/  @P2 LDG.E R26, desc[UR4][R10.64+0xc8] ;  /* 0x0000c8040a1a2981 */ /* 0x000f28000c1e1900 */
[----:B------:R-:W4:Y:S04]  /*0850*/  @P3 LDG.E R28, desc[UR4][R10.64+0xdc] ;  /* 0x0000dc040a1c3981 */ /* 0x000f28000c1e1900 */
[----:B------:R-:W4:Y:S04]  /*0860*/  @P0 LDG.E R23, desc[UR4][R10.64+0xa4] ;  /* 0x0000a4040a170981 */ /* 0x000f28000c1e1900 */
[----:B------:R-:W4:Y:S04]  /*0870*/  @P0 LDG.E R20, desc[UR4][R10.64+0xa8] ;  /* 0x0000a8040a140981 */ /* 0x000f28000c1e1900 */
[----:B------:R-:W4:Y:S04]  /*0880*/  @P4 LDG.E R25, desc[UR4][R10.64+0xf0] ;  /* 0x0000f0040a194981 */ /* 0x000f28000c1e1900 */
        /* <DEDUP_REMOVED lines=21> */
[----:B------:R-:W-:Y:S02]  /*09e0*/  LOP3.LUT P0, RZ, R24, 0x8000, RZ, 0xc0, !PT ;  /* 0x0000800018ff7812 */ /* 0x000fe4000780c0ff */
[----:B----4-:R-:W-:Y:S01]  /*09f0*/  @P5 LOP3.LUT R15, R15, R26, RZ, 0x3c, !PT ;  /* 0x0000001a0f0f5212 */ /* 0x010fe200078e3cff */
[----:B------:R-:W4:Y:S04]  /*0a00*/  @P3 LDG.E R24, desc[UR4][R10.64+0xe4] ;  /* 0x0000e4040a183981 */ /* 0x000f28000c1e1900 */
[----:B------:R-:W2:Y:S01]  /*0a10*/  @P6 LDG.E R26, desc[UR4][R10.64+0x118] ;  /* 0x000118040a1a6981 */ /* 0x000ea2000c1e1900 */
        /* <DEDUP_REMOVED lines=8> */
[----:B---3--:R-:W-:-:S03]  /*0aa0*/  @P2 LOP3.LUT R3, R3, R22, RZ, 0x3c, !PT ;  /* 0x0000001603032212 */ /* 0x008fc600078e3cff */
[----:B------:R-:W3:Y:S01]  /*0ab0*/  @P4 LDG.E R22, desc[UR4][R10.64+0x100] ;  /* 0x000100040a164981 */ /* 0x000ee2000c1e1900 */
[----:B--2---:R-:W-:-:S03]  /*0ac0*/  @P6 LOP3.LUT R15, R15, R26, RZ, 0x3c, !PT ;  /* 0x0000001a0f0f6212 */ /* 0x004fc600078e3cff */
[----:B------:R-:W2:Y:S01]  /*0ad0*/  @P0 LDG.E R26, desc[UR4][R10.64+0x12c] ;  /* 0x00012c040a1a0981 */ /* 0x000ea2000c1e1900 */
[----:B----4-:R-:W-:-:S03]  /*0ae0*/  @P2 LOP3.LUT R2, R2, R23, RZ, 0x3c, !PT ;  /* 0x0000001702022212 */ /* 0x010fc600078e3cff */
[----:B------:R-:W4:Y:S01]  /*0af0*/  @P4 LDG.E R23, desc[UR4][R10.64+0xfc] ;  /* 0x0000fc040a174981 */ /* 0x000f22000c1e1900 */
[----:B------:R-:W-:-:S03]  /*0b00*/  @P2 LOP3.LUT R5, R5, R20, RZ, 0x3c, !PT ;  /* 0x0000001405052212 */ /* 0x000fc600078e3cff */
[----:B------:R-:W4:Y:S01]  /*0b10*/  @P4 LDG.E R20, desc[UR4][R10.64+0xf8] ;  /* 0x0000f8040a144981 */ /* 0x000f22000c1e1900 */
[----:B------:R-:W-:Y:S02]  /*0b20*/  @P3 LOP3.LUT R2, R2, R27, RZ, 0x3c, !PT ;  /* 0x0000001b02023212 */ /* 0x000fe400078e3cff */
[----:B------:R-:W-:Y:S01]  /*0b30*/  @P3 LOP3.LUT R4, R4, R25, RZ, 0x3c, !PT ;  /* 0x0000001904043212 */ /* 0x000fe200078e3cff */
[----:B------:R-:W4:Y:S01]  /*0b40*/  @P5 LDG.E R27, desc[UR4][R10.64+0x110] ;  /* 0x000110040a1b5981 */ /* 0x000f22000c1e1900 */
[----:B------:R-:W-:-:S03]  /*0b50*/  @P3 LOP3.LUT R5, R5, R24, RZ, 0x3c, !PT ;  /* 0x0000001805053212 */ /* 0x000fc600078e3cff */
[----:B------:R-:W4:Y:S04]  /*0b60*/  @P5 LDG.E R25, desc[UR4][R10.64+0x108] ;  /* 0x000108040a195981 */ /* 0x000f28000c1e1900 */
        /* <DEDUP_REMOVED lines=19> */
[----:B------:R-:W-:-:S05]  /*0ca0*/  VIADD R19, R19, 0x10 ;  /* 0x0000001013137836 */ /* 0x000fca0000000000 */
[----:B------:R-:W-:Y:S02]  /*0cb0*/  ISETP.NE.AND P1, PT, R19, 0x20, PT ;  /* 0x000000201300780c */ /* 0x000fe40003f25270 */
[----:B------:R-:W-:Y:S02]  /*0cc0*/  @P5 LOP3.LUT R3, R3, R18, RZ, 0x3c, !PT ;  /* 0x0000001203035212 */ /* 0x000fe400078e3cff */
[----:B------:R-:W-:Y:S02]  /*0cd0*/  @P6 LOP3.LUT R4, R4, R21, RZ, 0x3c, !PT ;  /* 0x0000001504046212 */ /* 0x000fe400078e3cff */
[----:B---3--:R-:W-:-:S04]  /*0ce0*/  @P6 LOP3.LUT R3, R3, R22, RZ, 0x3c, !PT ;  /* 0x0000001603036212 */ /* 0x008fc800078e3cff */
[----:B--2---:R-:W-:Y:S02]  /*0cf0*/  @P0 LOP3.LUT R3, R3, R26, RZ, 0x3c, !PT ;  /* 0x0000001a03030212 */ /* 0x004fe400078e3cff */
[----:B----4-:R-:W-:Y:S02]  /*0d00*/  @P6 LOP3.LUT R2, R2, R23, RZ, 0x3c, !PT ;  /* 0x0000001702026212 */ /* 0x010fe400078e3cff */
[----:B------:R-:W-:Y:S02]  /*0d10*/  @P6 LOP3.LUT R5, R5, R20, RZ, 0x3c, !PT ;  /* 0x0000001405056212 */ /* 0x000fe400078e3cff */
[----:B------:R-:W-:Y:S02]  /*0d20*/  @P0 LOP3.LUT R2, R2, R27, RZ, 0x3c, !PT ;  /* 0x0000001b02020212 */ /* 0x000fe400078e3cff */
[----:B------:R-:W-:Y:S02]  /*0d30*/  @P0 LOP3.LUT R4, R4, R25, RZ, 0x3c, !PT ;  /* 0x0000001904040212 */ /* 0x000fe400078e3cff */
[----:B------:R-:W-:Y:S01]  /*0d40*/  @P0 LOP3.LUT R5, R5, R24, RZ, 0x3c, !PT ;  /* 0x0000001805050212 */ /* 0x000fe200078e3cff */
[----:B------:R-:W-:Y:S06]  /*0d50*/  @P1 BRA `(.L_x_11) ;  /* 0xfffffff400481947 */ /* 0x000fec000383ffff */
[----:B------:R-:W-:-:S05]  /*0d60*/  VIADD R17, R17, 0x1 ;  /* 0x0000000111117836 */ /* 0x000fca0000000000 */
[----:B------:R-:W-:-:S13]  /*0d70*/  ISETP.NE.AND P0, PT, R17, 0x5, PT ;  /* 0x000000051100780c */ /* 0x000fda0003f05270 */
[----:B------:R-:W-:Y:S05]  /*0d80*/  @P0 BRA `(.L_x_12) ;  /* 0xfffffff400300947 */ /* 0x000fea000383ffff */
[----:B------:R0:W-:Y:S01]  /*0d90*/  STG.E.64 desc[UR4][R6.64+0x8], R4 ;  /* 0x0000080406007986 */ /* 0x0001e2000c101b04 */
[----:B------:R-:W-:Y:S01]  /*0da0*/  VIADD R14, R14, 0x1 ;  /* 0x000000010e0e7836 */ /* 0x000fe20000000000 */
[----:B------:R-:W-:Y:S02]  /*0db0*/  LOP3.LUT R11, R0, 0x3, RZ, 0xc0, !PT ;  /* 0x00000003000b7812 */ /* 0x000fe400078ec0ff */
[----:B------:R0:W-:Y:S02]  /*0dc0*/  STG.E.64 desc[UR4][R6.64+0x10], R2 ;  /* 0x0000100206007986 */ /* 0x0001e4000c101b04 */
[----:B------:R-:W-:Y:S02]  /*0dd0*/  ISETP.GE.U32.AND P0, PT, R14, R11, PT ;  /* 0x0000000b0e00720c */ /* 0x000fe40003f06070 */
[----:B------:R0:W-:Y:S11]  /*0de0*/  STG.E desc[UR4][R6.64+0x4], R15 ;  /* 0x0000040f06007986 */ /* 0x0001f6000c101904 */
[----:B------:R-:W-:Y:S05]  /*0df0*/  @!P0 BRA `(.L_x_13) ;  /* 0xfffffff400048947 */ /* 0x000fea000383ffff */
.L_x_10:
[----:B------:R-:W-:Y:S05]  /*0e00*/  BSYNC.RECONVERGENT B1 ;  /* 0x0000000000017941 */ /* 0x000fea0003800200 */
.L_x_9:
[----:B------:R-:W-:Y:S01]  /*0e10*/  ISETP.GT.U32.AND P0, PT, R0, 0x3, PT ;  /* 0x000000030000780c */ /* 0x000fe20003f04070 */
[----:B------:R-:W-:Y:S01]  /*0e20*/  VIADD R12, R12, 0x1 ;  /* 0x000000010c0c7836 */ /* 0x000fe20000000000 */
[--C-:B------:R-:W-:Y:S02]  /*0e30*/  SHF.R.U64 R0, R0, 0x2, R13.reuse ;  /* 0x0000000200007819 */ /* 0x100fe4000000120d */
[----:B------:R-:W-:Y:S02]  /*0e40*/  ISETP.GT.U32.AND.EX P0, PT, R13, RZ, PT, P0 ;  /* 0x000000ff0d00720c */ /* 0x000fe40003f04100 */
[----:B------:R-:W-:-:S11]  /*0e50*/  SHF.R.U32.HI R13, RZ, 0x2, R13 ;  /* 0x00000002ff0d7819 */ /* 0x000fd6000001160d */
[----:B------:R-:W-:Y:S05]  /*0e60*/  @P0 BRA `(.L_x_14) ;  /* 0xfffffff000c80947 */ /* 0x000fea000383ffff */
.L_x_8:
[----:B------:R-:W-:Y:S05]  /*0e70*/  BSYNC.RECONVERGENT B0 ;  /* 0x0000000000007941 */ /* 0x000fea0003800200 */
.L_x_7:
[----:B------:R-:W-:Y:S04]  /*0e80*/  STG.E.64 desc[UR4][R6.64+0x18], RZ ;  /* 0x000018ff06007986 */ /* 0x000fe8000c101b04 */
[----:B------:R-:W-:Y:S04]  /*0e90*/  STG.E desc[UR4][R6.64+0x20], RZ ;  /* 0x000020ff06007986 */ /* 0x000fe8000c101904 */
[----:B------:R-:W-:Y:S01]  /*0ea0*/  STG.E.64 desc[UR4][R6.64+0x28], RZ ;  /* 0x000028ff06007986 */ /* 0x000fe2000c101b04 */
[----:B------:R-:W-:Y:S05]  /*0eb0*/  EXIT ;  /* 0x000000000000794d */ /* 0x000fea0003800000 */
.L_x_15:
        /* <DEDUP_REMOVED lines=12> */
.L_x_17:


//--------------------- .nv.global.init           --------------------------
	.section	.nv.global.init,"aw",@progbits
	.align	4
.nv.global.init:
	.type		mrg32k3aM1SubSeq,@object
	.size		mrg32k3aM1SubSeq,(mrg32k3aM2SubSeq - mrg32k3aM1SubSeq)
mrg32k3aM1SubSeq:
        /*0000*/ 	.byte	0x0b, 0xcc, 0xee, 0x04, 0x73, 0x29, 0x8b, 0x6f, 0xf6, 0x53, 0x03, 0xf6, 0x23, 0xf6, 0xea, 0xda
        /* <DEDUP_REMOVED lines=125> */
	.type		mrg32k3aM2SubSeq,@object
	.size		mrg32k3aM2SubSeq,(mrg32k3aM1 - mrg32k3aM2SubSeq)
mrg32k3aM2SubSeq:
        /* <DEDUP_REMOVED lines=126> */
	.type		mrg32k3aM1,@object
	.size		mrg32k3aM1,(mrg32k3aM1Seq - mrg32k3aM1)
mrg32k3aM1:
        /* <DEDUP_REMOVED lines=144> */
	.type		mrg32k3aM1Seq,@object
	.size		mrg32k3aM1Seq,(mrg32k3aM2 - mrg32k3aM1Seq)
mrg32k3aM1Seq:
        /* <DEDUP_REMOVED lines=144> */
	.type		mrg32k3aM2,@object
	.size		mrg32k3aM2,(mrg32k3aM2Seq - mrg32k3aM2)
mrg32k3aM2:
        /* <DEDUP_REMOVED lines=144> */
	.type		mrg32k3aM2Seq,@object
	.size		mrg32k3aM2Seq,(precalc_xorwow_matrix - mrg32k3aM2Seq)
mrg32k3aM2Seq:
        /* <DEDUP_REMOVED lines=144> */
	.type		precalc_xorwow_matrix,@object
	.size		precalc_xorwow_matrix,(precalc_xorwow_offset_matrix - precalc_xorwow_matrix)
precalc_xorwow_matrix:
        /* <DEDUP_REMOVED lines=6400> */
	.type		precalc_xorwow_offset_matrix,@object
	.size		precalc_xorwow_offset_matrix,(.L_1 - precalc_xorwow_offset_matrix)
precalc_xorwow_offset_matrix:
        /* <DEDUP_REMOVED lines=6400> */
.L_1:


//--------------------- .nv.shared.reserved.0     --------------------------
	.section	.nv.shared.reserved.0,"aw",@nobits
	.weak		__nv_reservedSMEM_offset_0_alias
	.size		__nv_reservedSMEM_offset_0_alias, 0, 64
	.other		__nv_reservedSMEM_offset_0_alias,@"STO_CUDA_RESERVED_SHARED STV_DEFAULT"
__nv_reservedSMEM_offset_0_alias:
	.zero		0
	.zero		64


//--------------------- .nv.constant0._Z13random_sampleP17curandStateXORWOWPjj --------------------------
	.section	.nv.constant0._Z13random_sampleP17curandStateXORWOWPjj,"a",@progbits
	.sectionflags	@""
	.align	4
.nv.constant0._Z13random_sampleP17curandStateXORWOWPjj:
	.zero		916


//--------------------- .nv.constant0._Z11random_initjP17curandStateXORWOW --------------------------
	.section	.nv.constant0._Z11random_initjP17curandStateXORWOW,"a",@progbits
	.sectionflags	@""
	.align	4
.nv.constant0._Z11random_initjP17curandStateXORWOW:
	.zero		912


//--------------------- SYMBOLS --------------------------

	.type		.nv.reservedSmem.offset0,@object
	.size		.nv.reservedSmem.offset0,0x4
